//
// Generated by NVIDIA NVVM Compiler
//
// Compiler Build ID: CL-36424714
// Cuda compilation tools, release 13.0, V13.0.88
// Based on NVVM 20.0.0
//

.version 9.0
.target sm_100
.address_size 64

	// .globl	_Z20delta_forward_kernelPKfS0_S0_S0_S0_S0_PfS1_ii
.extern .shared .align 16 .b8 smem[];

.visible .entry _Z20delta_forward_kernelPKfS0_S0_S0_S0_S0_PfS1_ii(
	.param .u64 .ptr .align 1 _Z20delta_forward_kernelPKfS0_S0_S0_S0_S0_PfS1_ii_param_0,
	.param .u64 .ptr .align 1 _Z20delta_forward_kernelPKfS0_S0_S0_S0_S0_PfS1_ii_param_1,
	.param .u64 .ptr .align 1 _Z20delta_forward_kernelPKfS0_S0_S0_S0_S0_PfS1_ii_param_2,
	.param .u64 .ptr .align 1 _Z20delta_forward_kernelPKfS0_S0_S0_S0_S0_PfS1_ii_param_3,
	.param .u64 .ptr .align 1 _Z20delta_forward_kernelPKfS0_S0_S0_S0_S0_PfS1_ii_param_4,
	.param .u64 .ptr .align 1 _Z20delta_forward_kernelPKfS0_S0_S0_S0_S0_PfS1_ii_param_5,
	.param .u64 .ptr .align 1 _Z20delta_forward_kernelPKfS0_S0_S0_S0_S0_PfS1_ii_param_6,
	.param .u64 .ptr .align 1 _Z20delta_forward_kernelPKfS0_S0_S0_S0_S0_PfS1_ii_param_7,
	.param .u32 _Z20delta_forward_kernelPKfS0_S0_S0_S0_S0_PfS1_ii_param_8,
	.param .u32 _Z20delta_forward_kernelPKfS0_S0_S0_S0_S0_PfS1_ii_param_9
)
{
	.reg .pred 	%p<32>;
	.reg .b32 	%r<123>;
	.reg .b32 	%f<246>;
	.reg .b64 	%rd<65>;

	ld.param.u64 	%rd21, [_Z20delta_forward_kernelPKfS0_S0_S0_S0_S0_PfS1_ii_param_0];
	ld.param.u64 	%rd16, [_Z20delta_forward_kernelPKfS0_S0_S0_S0_S0_PfS1_ii_param_1];
	ld.param.u64 	%rd22, [_Z20delta_forward_kernelPKfS0_S0_S0_S0_S0_PfS1_ii_param_2];
	ld.param.u64 	%rd17, [_Z20delta_forward_kernelPKfS0_S0_S0_S0_S0_PfS1_ii_param_3];
	ld.param.u64 	%rd18, [_Z20delta_forward_kernelPKfS0_S0_S0_S0_S0_PfS1_ii_param_4];
	ld.param.u64 	%rd19, [_Z20delta_forward_kernelPKfS0_S0_S0_S0_S0_PfS1_ii_param_5];
	ld.param.u64 	%rd23, [_Z20delta_forward_kernelPKfS0_S0_S0_S0_S0_PfS1_ii_param_6];
	ld.param.u64 	%rd20, [_Z20delta_forward_kernelPKfS0_S0_S0_S0_S0_PfS1_ii_param_7];
	ld.param.u32 	%r48, [_Z20delta_forward_kernelPKfS0_S0_S0_S0_S0_PfS1_ii_param_8];
	ld.param.u32 	%r49, [_Z20delta_forward_kernelPKfS0_S0_S0_S0_S0_PfS1_ii_param_9];
	cvta.to.global.u64 	%rd1, %rd21;
	cvta.to.global.u64 	%rd2, %rd23;
	cvta.to.global.u64 	%rd3, %rd22;
	mov.u32 	%r1, %tid.x;
	mul.lo.s32 	%r2, %r49, %r49;
	setp.ge.u32 	%p1, %r1, %r2;
	@%p1 bra 	$L__BB0_3;
	mov.u32 	%r3, %ntid.x;
	cvta.to.global.u64 	%rd4, %rd19;
	mov.u32 	%r51, smem;
	mov.u32 	%r109, %r1;
$L__BB0_2:
	mul.wide.s32 	%rd24, %r109, 4;
	add.s64 	%rd25, %rd4, %rd24;
	ld.global.nc.f32 	%f32, [%rd25];
	shl.b32 	%r50, %r109, 2;
	add.s32 	%r52, %r51, %r50;
	st.shared.f32 	[%r52], %f32;
	add.s32 	%r109, %r109, %r3;
	setp.lt.s32 	%p2, %r109, %r2;
	@%p2 bra 	$L__BB0_2;
$L__BB0_3:
	setp.ge.u32 	%p3, %r1, %r2;
	bar.sync 	0;
	@%p3 bra 	$L__BB0_6;
	mov.u32 	%r6, %ntid.x;
	mov.u32 	%r54, smem;
	mov.u32 	%r110, %r1;
$L__BB0_5:
	shl.b32 	%r53, %r110, 2;
	add.s32 	%r55, %r54, %r53;
	ld.shared.f32 	%f33, [%r55];
	mul.wide.s32 	%rd26, %r110, 4;
	add.s64 	%rd27, %rd2, %rd26;
	st.global.f32 	[%rd27], %f33;
	add.s32 	%r110, %r110, %r6;
	setp.lt.s32 	%p4, %r110, %r2;
	@%p4 bra 	$L__BB0_5;
$L__BB0_6:
	bar.sync 	0;
	setp.lt.s32 	%p5, %r48, 1;
	@%p5 bra 	$L__BB0_47;
	add.s32 	%r57, %r2, %r49;
	shl.b32 	%r58, %r57, 2;
	mov.u32 	%r59, smem;
	add.s32 	%r9, %r59, %r58;
	mul.lo.s32 	%r10, %r49, %r1;
	add.s32 	%r60, %r2, %r1;
	shl.b32 	%r61, %r60, 2;
	add.s32 	%r11, %r59, %r61;
	shl.b32 	%r62, %r1, 2;
	add.s32 	%r12, %r9, %r62;
	mov.u32 	%r13, %ntid.x;
	add.s32 	%r14, %r49, -1;
	and.b32  	%r15, %r49, 15;
	add.s32 	%r16, %r15, -1;
	and.b32  	%r17, %r49, 7;
	add.s32 	%r18, %r17, -1;
	and.b32  	%r19, %r49, -16;
	and.b32  	%r20, %r49, 3;
	neg.s32 	%r21, %r19;
	shl.b32 	%r63, %r10, 2;
	add.s32 	%r64, %r63, %r59;
	add.s32 	%r22, %r64, 32;
	cvta.to.global.u64 	%rd5, %rd17;
	cvta.to.global.u64 	%rd6, %rd18;
	cvta.to.global.u64 	%rd7, %rd16;
	cvta.to.global.u64 	%rd8, %rd20;
	mov.b32 	%r111, 0;
$L__BB0_8:
	setp.ge.s32 	%p6, %r1, %r49;
	mul.lo.s32 	%r65, %r111, %r49;
	cvt.s64.s32 	%rd9, %r65;
	mul.wide.s32 	%rd28, %r65, 4;
	add.s64 	%rd10, %rd1, %rd28;
	mul.wide.u32 	%rd29, %r111, 4;
	add.s64 	%rd30, %rd5, %rd29;
	ld.global.nc.f32 	%f1, [%rd30];
	add.s64 	%rd31, %rd6, %rd29;
	ld.global.nc.f32 	%f2, [%rd31];
	@%p6 bra 	$L__BB0_23;
	setp.lt.u32 	%p7, %r14, 15;
	mov.f32 	%f237, 0f00000000;
	mov.b32 	%r115, 0;
	@%p7 bra 	$L__BB0_12;
	shl.b64 	%rd32, %rd9, 2;
	add.s64 	%rd33, %rd1, %rd32;
	add.s64 	%rd64, %rd33, 32;
	mov.f32 	%f237, 0f00000000;
	mov.u32 	%r112, %r22;
	mov.u32 	%r113, %r21;
$L__BB0_11:
	.pragma "nounroll";
	ld.shared.f32 	%f37, [%r112+-32];
	ld.global.nc.f32 	%f38, [%rd64+-32];
	fma.rn.f32 	%f39, %f37, %f38, %f237;
	ld.shared.f32 	%f40, [%r112+-28];
	ld.global.nc.f32 	%f41, [%rd64+-28];
	fma.rn.f32 	%f42, %f40, %f41, %f39;
	ld.shared.f32 	%f43, [%r112+-24];
	ld.global.nc.f32 	%f44, [%rd64+-24];
	fma.rn.f32 	%f45, %f43, %f44, %f42;
	ld.shared.f32 	%f46, [%r112+-20];
	ld.global.nc.f32 	%f47, [%rd64+-20];
	fma.rn.f32 	%f48, %f46, %f47, %f45;
	ld.shared.f32 	%f49, [%r112+-16];
	ld.global.nc.f32 	%f50, [%rd64+-16];
	fma.rn.f32 	%f51, %f49, %f50, %f48;
	ld.shared.f32 	%f52, [%r112+-12];
	ld.global.nc.f32 	%f53, [%rd64+-12];
	fma.rn.f32 	%f54, %f52, %f53, %f51;
	ld.shared.f32 	%f55, [%r112+-8];
	ld.global.nc.f32 	%f56, [%rd64+-8];
	fma.rn.f32 	%f57, %f55, %f56, %f54;
	ld.shared.f32 	%f58, [%r112+-4];
	ld.global.nc.f32 	%f59, [%rd64+-4];
	fma.rn.f32 	%f60, %f58, %f59, %f57;
	ld.shared.f32 	%f61, [%r112];
	ld.global.nc.f32 	%f62, [%rd64];
	fma.rn.f32 	%f63, %f61, %f62, %f60;
	ld.shared.f32 	%f64, [%r112+4];
	ld.global.nc.f32 	%f65, [%rd64+4];
	fma.rn.f32 	%f66, %f64, %f65, %f63;
	ld.shared.f32 	%f67, [%r112+8];
	ld.global.nc.f32 	%f68, [%rd64+8];
	fma.rn.f32 	%f69, %f67, %f68, %f66;
	ld.shared.f32 	%f70, [%r112+12];
	ld.global.nc.f32 	%f71, [%rd64+12];
	fma.rn.f32 	%f72, %f70, %f71, %f69;
	ld.shared.f32 	%f73, [%r112+16];
	ld.global.nc.f32 	%f74, [%rd64+16];
	fma.rn.f32 	%f75, %f73, %f74, %f72;
	ld.shared.f32 	%f76, [%r112+20];
	ld.global.nc.f32 	%f77, [%rd64+20];
	fma.rn.f32 	%f78, %f76, %f77, %f75;
	ld.shared.f32 	%f79, [%r112+24];
	ld.global.nc.f32 	%f80, [%rd64+24];
	fma.rn.f32 	%f81, %f79, %f80, %f78;
	ld.shared.f32 	%f82, [%r112+28];
	ld.global.nc.f32 	%f83, [%rd64+28];
	fma.rn.f32 	%f237, %f82, %f83, %f81;
	add.s32 	%r113, %r113, 16;
	add.s32 	%r112, %r112, 64;
	add.s64 	%rd64, %rd64, 64;
	setp.ne.s32 	%p8, %r113, 0;
	mov.u32 	%r115, %r19;
	@%p8 bra 	$L__BB0_11;
$L__BB0_12:
	setp.eq.s32 	%p9, %r15, 0;
	@%p9 bra 	$L__BB0_22;
	setp.lt.u32 	%p10, %r16, 7;
	@%p10 bra 	$L__BB0_15;
	add.s32 	%r67, %r115, %r10;
	shl.b32 	%r68, %r67, 2;
	mov.u32 	%r69, smem;
	add.s32 	%r70, %r69, %r68;
	ld.shared.f32 	%f85, [%r70];
	mul.wide.u32 	%rd34, %r115, 4;
	add.s64 	%rd35, %rd10, %rd34;
	ld.global.nc.f32 	%f86, [%rd35];
	fma.rn.f32 	%f87, %f85, %f86, %f237;
	ld.shared.f32 	%f88, [%r70+4];
	ld.global.nc.f32 	%f89, [%rd35+4];
	fma.rn.f32 	%f90, %f88, %f89, %f87;
	ld.shared.f32 	%f91, [%r70+8];
	ld.global.nc.f32 	%f92, [%rd35+8];
	fma.rn.f32 	%f93, %f91, %f92, %f90;
	ld.shared.f32 	%f94, [%r70+12];
	ld.global.nc.f32 	%f95, [%rd35+12];
	fma.rn.f32 	%f96, %f94, %f95, %f93;
	ld.shared.f32 	%f97, [%r70+16];
	ld.global.nc.f32 	%f98, [%rd35+16];
	fma.rn.f32 	%f99, %f97, %f98, %f96;
	ld.shared.f32 	%f100, [%r70+20];
	ld.global.nc.f32 	%f101, [%rd35+20];
	fma.rn.f32 	%f102, %f100, %f101, %f99;
	ld.shared.f32 	%f103, [%r70+24];
	ld.global.nc.f32 	%f104, [%rd35+24];
	fma.rn.f32 	%f105, %f103, %f104, %f102;
	ld.shared.f32 	%f106, [%r70+28];
	ld.global.nc.f32 	%f107, [%rd35+28];
	fma.rn.f32 	%f237, %f106, %f107, %f105;
	add.s32 	%r115, %r115, 8;
$L__BB0_15:
	setp.eq.s32 	%p11, %r17, 0;
	@%p11 bra 	$L__BB0_22;
	setp.lt.u32 	%p12, %r18, 3;
	@%p12 bra 	$L__BB0_18;
	add.s32 	%r71, %r115, %r10;
	shl.b32 	%r72, %r71, 2;
	mov.u32 	%r73, smem;
	add.s32 	%r74, %r73, %r72;
	ld.shared.f32 	%f109, [%r74];
	mul.wide.u32 	%rd36, %r115, 4;
	add.s64 	%rd37, %rd10, %rd36;
	ld.global.nc.f32 	%f110, [%rd37];
	fma.rn.f32 	%f111, %f109, %f110, %f237;
	ld.shared.f32 	%f112, [%r74+4];
	ld.global.nc.f32 	%f113, [%rd37+4];
	fma.rn.f32 	%f114, %f112, %f113, %f111;
	ld.shared.f32 	%f115, [%r74+8];
	ld.global.nc.f32 	%f116, [%rd37+8];
	fma.rn.f32 	%f117, %f115, %f116, %f114;
	ld.shared.f32 	%f118, [%r74+12];
	ld.global.nc.f32 	%f119, [%rd37+12];
	fma.rn.f32 	%f237, %f118, %f119, %f117;
	add.s32 	%r115, %r115, 4;
$L__BB0_18:
	setp.eq.s32 	%p13, %r20, 0;
	@%p13 bra 	$L__BB0_22;
	setp.eq.s32 	%p14, %r20, 1;
	add.s32 	%r75, %r115, %r10;
	shl.b32 	%r76, %r75, 2;
	mov.u32 	%r77, smem;
	add.s32 	%r33, %r77, %r76;
	ld.shared.f32 	%f120, [%r33];
	mul.wide.u32 	%rd38, %r115, 4;
	add.s64 	%rd14, %rd10, %rd38;
	ld.global.nc.f32 	%f121, [%rd14];
	fma.rn.f32 	%f237, %f120, %f121, %f237;
	@%p14 bra 	$L__BB0_22;
	setp.eq.s32 	%p15, %r20, 2;
	ld.shared.f32 	%f122, [%r33+4];
	ld.global.nc.f32 	%f123, [%rd14+4];
	fma.rn.f32 	%f237, %f122, %f123, %f237;
	@%p15 bra 	$L__BB0_22;
	ld.shared.f32 	%f124, [%r33+8];
	ld.global.nc.f32 	%f125, [%rd14+8];
	fma.rn.f32 	%f237, %f124, %f125, %f237;
$L__BB0_22:
	st.shared.f32 	[%r11], %f237;
$L__BB0_23:
	bar.sync 	0;
	@%p6 bra 	$L__BB0_25;
	ld.shared.f32 	%f126, [%r11];
	cvt.u64.u32 	%rd39, %r1;
	add.s64 	%rd40, %rd9, %rd39;
	shl.b64 	%rd41, %rd40, 2;
	add.s64 	%rd42, %rd7, %rd41;
	ld.global.nc.f32 	%f127, [%rd42];
	sub.f32 	%f128, %f126, %f127;
	st.shared.f32 	[%r12], %f128;
$L__BB0_25:
	setp.ge.u32 	%p17, %r1, %r2;
	bar.sync 	0;
	@%p17 bra 	$L__BB0_28;
	mov.f32 	%f129, 0f3F800000;
	sub.f32 	%f17, %f129, %f1;
	mov.u32 	%r117, %r1;
$L__BB0_27:
	div.s32 	%r78, %r117, %r49;
	mul.lo.s32 	%r79, %r78, %r49;
	sub.s32 	%r80, %r117, %r79;
	shl.b32 	%r81, %r117, 2;
	mov.u32 	%r82, smem;
	add.s32 	%r83, %r82, %r81;
	ld.shared.f32 	%f130, [%r83];
	mul.f32 	%f131, %f17, %f130;
	shl.b32 	%r84, %r78, 2;
	add.s32 	%r85, %r9, %r84;
	ld.shared.f32 	%f132, [%r85];
	mul.f32 	%f133, %f2, %f132;
	mul.wide.s32 	%rd43, %r80, 4;
	add.s64 	%rd44, %rd10, %rd43;
	ld.global.nc.f32 	%f134, [%rd44];
	mul.f32 	%f135, %f133, %f134;
	sub.f32 	%f136, %f131, %f135;
	st.shared.f32 	[%r83], %f136;
	add.s32 	%r117, %r117, %r13;
	setp.lt.s32 	%p18, %r117, %r2;
	@%p18 bra 	$L__BB0_27;
$L__BB0_28:
	bar.sync 	0;
	add.s32 	%r111, %r111, 1;
	@%p17 bra 	$L__BB0_31;
	mul.lo.s32 	%r37, %r111, %r2;
	mov.u32 	%r118, %r1;
$L__BB0_30:
	shl.b32 	%r86, %r118, 2;
	mov.u32 	%r87, smem;
	add.s32 	%r88, %r87, %r86;
	ld.shared.f32 	%f137, [%r88];
	add.s32 	%r89, %r118, %r37;
	mul.wide.s32 	%rd45, %r89, 4;
	add.s64 	%rd46, %rd2, %rd45;
	st.global.f32 	[%rd46], %f137;
	add.s32 	%r118, %r118, %r13;
	setp.lt.s32 	%p20, %r118, %r2;
	@%p20 bra 	$L__BB0_30;
$L__BB0_31:
	@%p6 bra 	$L__BB0_46;
	setp.lt.u32 	%p22, %r14, 15;
	mov.f32 	%f245, 0f00000000;
	mov.b32 	%r121, 0;
	@%p22 bra 	$L__BB0_35;
	mov.f32 	%f245, 0f00000000;
	mov.b32 	%r119, 0;
$L__BB0_34:
	.pragma "nounroll";
	add.s32 	%r92, %r119, %r10;
	shl.b32 	%r93, %r92, 2;
	mov.u32 	%r94, smem;
	add.s32 	%r95, %r94, %r93;
	ld.shared.f32 	%f141, [%r95];
	cvt.u64.u32 	%rd47, %r119;
	add.s64 	%rd48, %rd47, %rd9;
	shl.b64 	%rd49, %rd48, 2;
	add.s64 	%rd50, %rd3, %rd49;
	ld.global.nc.f32 	%f142, [%rd50];
	fma.rn.f32 	%f143, %f141, %f142, %f245;
	ld.shared.f32 	%f144, [%r95+4];
	ld.global.nc.f32 	%f145, [%rd50+4];
	fma.rn.f32 	%f146, %f144, %f145, %f143;
	ld.shared.f32 	%f147, [%r95+8];
	ld.global.nc.f32 	%f148, [%rd50+8];
	fma.rn.f32 	%f149, %f147, %f148, %f146;
	ld.shared.f32 	%f150, [%r95+12];
	ld.global.nc.f32 	%f151, [%rd50+12];
	fma.rn.f32 	%f152, %f150, %f151, %f149;
	ld.shared.f32 	%f153, [%r95+16];
	ld.global.nc.f32 	%f154, [%rd50+16];
	fma.rn.f32 	%f155, %f153, %f154, %f152;
	ld.shared.f32 	%f156, [%r95+20];
	ld.global.nc.f32 	%f157, [%rd50+20];
	fma.rn.f32 	%f158, %f156, %f157, %f155;
	ld.shared.f32 	%f159, [%r95+24];
	ld.global.nc.f32 	%f160, [%rd50+24];
	fma.rn.f32 	%f161, %f159, %f160, %f158;
	ld.shared.f32 	%f162, [%r95+28];
	ld.global.nc.f32 	%f163, [%rd50+28];
	fma.rn.f32 	%f164, %f162, %f163, %f161;
	ld.shared.f32 	%f165, [%r95+32];
	ld.global.nc.f32 	%f166, [%rd50+32];
	fma.rn.f32 	%f167, %f165, %f166, %f164;
	ld.shared.f32 	%f168, [%r95+36];
	ld.global.nc.f32 	%f169, [%rd50+36];
	fma.rn.f32 	%f170, %f168, %f169, %f167;
	ld.shared.f32 	%f171, [%r95+40];
	ld.global.nc.f32 	%f172, [%rd50+40];
	fma.rn.f32 	%f173, %f171, %f172, %f170;
	ld.shared.f32 	%f174, [%r95+44];
	ld.global.nc.f32 	%f175, [%rd50+44];
	fma.rn.f32 	%f176, %f174, %f175, %f173;
	ld.shared.f32 	%f177, [%r95+48];
	ld.global.nc.f32 	%f178, [%rd50+48];
	fma.rn.f32 	%f179, %f177, %f178, %f176;
	ld.shared.f32 	%f180, [%r95+52];
	ld.global.nc.f32 	%f181, [%rd50+52];
	fma.rn.f32 	%f182, %f180, %f181, %f179;
	ld.shared.f32 	%f183, [%r95+56];
	ld.global.nc.f32 	%f184, [%rd50+56];
	fma.rn.f32 	%f185, %f183, %f184, %f182;
	ld.shared.f32 	%f186, [%r95+60];
	ld.global.nc.f32 	%f187, [%rd50+60];
	fma.rn.f32 	%f245, %f186, %f187, %f185;
	add.s32 	%r119, %r119, 16;
	setp.ne.s32 	%p23, %r119, %r19;
	mov.u32 	%r121, %r19;
	@%p23 bra 	$L__BB0_34;
$L__BB0_35:
	setp.eq.s32 	%p24, %r15, 0;
	@%p24 bra 	$L__BB0_45;
	setp.lt.u32 	%p25, %r16, 7;
	@%p25 bra 	$L__BB0_38;
	add.s32 	%r96, %r121, %r10;
	shl.b32 	%r97, %r96, 2;
	mov.u32 	%r98, smem;
	add.s32 	%r99, %r98, %r97;
	ld.shared.f32 	%f189, [%r99];
	cvt.u64.u32 	%rd51, %r121;
	add.s64 	%rd52, %rd51, %rd9;
	shl.b64 	%rd53, %rd52, 2;
	add.s64 	%rd54, %rd3, %rd53;
	ld.global.nc.f32 	%f190, [%rd54];
	fma.rn.f32 	%f191, %f189, %f190, %f245;
	ld.shared.f32 	%f192, [%r99+4];
	ld.global.nc.f32 	%f193, [%rd54+4];
	fma.rn.f32 	%f194, %f192, %f193, %f191;
	ld.shared.f32 	%f195, [%r99+8];
	ld.global.nc.f32 	%f196, [%rd54+8];
	fma.rn.f32 	%f197, %f195, %f196, %f194;
	ld.shared.f32 	%f198, [%r99+12];
	ld.global.nc.f32 	%f199, [%rd54+12];
	fma.rn.f32 	%f200, %f198, %f199, %f197;
	ld.shared.f32 	%f201, [%r99+16];
	ld.global.nc.f32 	%f202, [%rd54+16];
	fma.rn.f32 	%f203, %f201, %f202, %f200;
	ld.shared.f32 	%f204, [%r99+20];
	ld.global.nc.f32 	%f205, [%rd54+20];
	fma.rn.f32 	%f206, %f204, %f205, %f203;
	ld.shared.f32 	%f207, [%r99+24];
	ld.global.nc.f32 	%f208, [%rd54+24];
	fma.rn.f32 	%f209, %f207, %f208, %f206;
	ld.shared.f32 	%f210, [%r99+28];
	ld.global.nc.f32 	%f211, [%rd54+28];
	fma.rn.f32 	%f245, %f210, %f211, %f209;
	add.s32 	%r121, %r121, 8;
$L__BB0_38:
	setp.eq.s32 	%p26, %r17, 0;
	@%p26 bra 	$L__BB0_45;
	setp.lt.u32 	%p27, %r18, 3;
	@%p27 bra 	$L__BB0_41;
	add.s32 	%r100, %r121, %r10;
	shl.b32 	%r101, %r100, 2;
	mov.u32 	%r102, smem;
	add.s32 	%r103, %r102, %r101;
	ld.shared.f32 	%f213, [%r103];
	cvt.u64.u32 	%rd55, %r121;
	add.s64 	%rd56, %rd55, %rd9;
	shl.b64 	%rd57, %rd56, 2;
	add.s64 	%rd58, %rd3, %rd57;
	ld.global.nc.f32 	%f214, [%rd58];
	fma.rn.f32 	%f215, %f213, %f214, %f245;
	ld.shared.f32 	%f216, [%r103+4];
	ld.global.nc.f32 	%f217, [%rd58+4];
	fma.rn.f32 	%f218, %f216, %f217, %f215;
	ld.shared.f32 	%f219, [%r103+8];
	ld.global.nc.f32 	%f220, [%rd58+8];
	fma.rn.f32 	%f221, %f219, %f220, %f218;
	ld.shared.f32 	%f222, [%r103+12];
	ld.global.nc.f32 	%f223, [%rd58+12];
	fma.rn.f32 	%f245, %f222, %f223, %f221;
	add.s32 	%r121, %r121, 4;
$L__BB0_41:
	setp.eq.s32 	%p28, %r20, 0;
	@%p28 bra 	$L__BB0_45;
	setp.eq.s32 	%p29, %r20, 1;
	add.s32 	%r104, %r121, %r10;
	shl.b32 	%r105, %r104, 2;
	mov.u32 	%r106, smem;
	add.s32 	%r47, %r106, %r105;
	ld.shared.f32 	%f224, [%r47];
	cvt.u64.u32 	%rd59, %r121;
	add.s64 	%rd60, %rd59, %rd9;
	shl.b64 	%rd61, %rd60, 2;
	add.s64 	%rd15, %rd3, %rd61;
	ld.global.nc.f32 	%f225, [%rd15];
	fma.rn.f32 	%f245, %f224, %f225, %f245;
	@%p29 bra 	$L__BB0_45;
	setp.eq.s32 	%p30, %r20, 2;
	ld.shared.f32 	%f226, [%r47+4];
	ld.global.nc.f32 	%f227, [%rd15+4];
	fma.rn.f32 	%f245, %f226, %f227, %f245;
	@%p30 bra 	$L__BB0_45;
	ld.shared.f32 	%f228, [%r47+8];
	ld.global.nc.f32 	%f229, [%rd15+8];
	fma.rn.f32 	%f245, %f228, %f229, %f245;
$L__BB0_45:
	cvt.u32.u64 	%r107, %rd9;
	add.s32 	%r108, %r107, %r1;
	mul.wide.s32 	%rd62, %r108, 4;
	add.s64 	%rd63, %rd8, %rd62;
	st.global.f32 	[%rd63], %f245;
$L__BB0_46:
	bar.sync 	0;
	setp.ne.s32 	%p31, %r111, %r48;
	@%p31 bra 	$L__BB0_8;
$L__BB0_47:
	ret;

}


// ===== COMPILED SASS (sm_100) =====

	.target	sm_100

	.elftype	@"ET_EXEC"


//--------------------- .note.nv.tkinfo           --------------------------
	.section	.note.nv.tkinfo,"",@"SHT_NOTE"
	.sectionflags	@"SHF_NOTE_NV_TKINFO"
	.tkinfo
        /*0018*/ 	.word	0x00000002
        /*0030*/ 	.string	""
        /*0030*/ 	.string	"ptxas"
        /*0030*/ 	.string	"Cuda compilation tools, release 13.0, V13.0.88"
        /*0030*/ 	.string	"Build cuda_13.0.r13.0/compiler.36424714_0"
        /*0030*/ 	.string	"-arch sm_100 -m 64 "



//--------------------- .note.nv.cuinfo           --------------------------
	.section	.note.nv.cuinfo,"",@"SHT_NOTE"
	.sectionflags	@"SHF_NOTE_NV_CUINFO"
        /*0018*/ 	.short	0x0002
        /*001a*/ 	.short	0x0064
        /*001c*/ 	.short	0x0082
	.zero		2


//--------------------- .nv.info                  --------------------------
	.section	.nv.info,"",@"SHT_CUDA_INFO"
	.align	4


	//----- nvinfo : EIATTR_REGCOUNT
	.align		4
        /*0000*/ 	.byte	0x04, 0x2f
        /*0002*/ 	.short	(.L_1 - .L_0)
	.align		4
.L_0:
        /*0004*/ 	.word	index@(_Z20delta_forward_kernelPKfS0_S0_S0_S0_S0_PfS1_ii)
        /*0008*/ 	.word	0x00000020


	//----- nvinfo : EIATTR_FRAME_SIZE
	.align		4
.L_1:
        /*000c*/ 	.byte	0x04, 0x11
        /*000e*/ 	.short	(.L_3 - .L_2)
	.align		4
.L_2:
        /*0010*/ 	.word	index@(_Z20delta_forward_kernelPKfS0_S0_S0_S0_S0_PfS1_ii)
        /*0014*/ 	.word	0x00000000


	//----- nvinfo : EIATTR_MIN_STACK_SIZE
	.align		4
.L_3:
        /*0018*/ 	.byte	0x04, 0x12
        /*001a*/ 	.short	(.L_5 - .L_4)
	.align		4
.L_4:
        /*001c*/ 	.word	index@(_Z20delta_forward_kernelPKfS0_S0_S0_S0_S0_PfS1_ii)
        /*0020*/ 	.word	0x00000000
.L_5:


//--------------------- .nv.compat                --------------------------
	.section	.nv.compat,"",@"SHT_CUDA_COMPAT_INFO"
	.align	4
        /*0000*/ 	.byte	0x02, 0x09, 0x00, 0x00, 0x02, 0x02, 0x01, 0x00, 0x02, 0x05, 0x05, 0x00, 0x03, 0x07, 0x01, 0x01
        /*0010*/ 	.byte	0x02, 0x03, 0x00, 0x00, 0x02, 0x06, 0x01, 0x00, 0x04, 0x0b, 0x08, 0x00, 0x09, 0x00, 0x00, 0x00
        /*0020*/ 	.byte	0x00, 0x00, 0x00, 0x00


//--------------------- .nv.info._Z20delta_forward_kernelPKfS0_S0_S0_S0_S0_PfS1_ii --------------------------
	.section	.nv.info._Z20delta_forward_kernelPKfS0_S0_S0_S0_S0_PfS1_ii,"",@"SHT_CUDA_INFO"
	.sectionflags	@""
	.align	4


	//----- nvinfo : EIATTR_CUDA_API_VERSION
	.align		4
        /*0000*/ 	.byte	0x04, 0x37
        /*0002*/ 	.short	(.L_7 - .L_6)
.L_6:
        /*0004*/ 	.word	0x00000082


	//----- nvinfo : EIATTR_KPARAM_INFO
	.align		4
.L_7:
        /*0008*/ 	.byte	0x04, 0x17
        /*000a*/ 	.short	(.L_9 - .L_8)
.L_8:
        /*000c*/ 	.word	0x00000000
        /*0010*/ 	.short	0x0009
        /*0012*/ 	.short	0x0044
        /*0014*/ 	.byte	0x00, 0xf0, 0x11, 0x00


	//----- nvinfo : EIATTR_KPARAM_INFO
	.align		4
.L_9:
        /*0018*/ 	.byte	0x04, 0x17
        /*001a*/ 	.short	(.L_11 - .L_10)
.L_10:
        /*001c*/ 	.word	0x00000000
        /*0020*/ 	.short	0x0008
        /*0022*/ 	.short	0x0040
        /*0024*/ 	.byte	0x00, 0xf0, 0x11, 0x00


	//----- nvinfo : EIATTR_KPARAM_INFO
	.align		4
.L_11:
        /*0028*/ 	.byte	0x04, 0x17
        /*002a*/ 	.short	(.L_13 - .L_12)
.L_12:
        /*002c*/ 	.word	0x00000000
        /*0030*/ 	.short	0x0007
        /*0032*/ 	.short	0x0038
        /*0034*/ 	.byte	0x00, 0xf5, 0x21, 0x00


	//----- nvinfo : EIATTR_KPARAM_INFO
	.align		4
.L_13:
        /*0038*/ 	.byte	0x04, 0x17
        /*003a*/ 	.short	(.L_15 - .L_14)
.L_14:
        /*003c*/ 	.word	0x00000000
        /*0040*/ 	.short	0x0006
        /*0042*/ 	.short	0x0030
        /*0044*/ 	.byte	0x00, 0xf5, 0x21, 0x00


	//----- nvinfo : EIATTR_KPARAM_INFO
	.align		4
.L_15:
        /*0048*/ 	.byte	0x04, 0x17
        /*004a*/ 	.short	(.L_17 - .L_16)
.L_16:
        /*004c*/ 	.word	0x00000000
        /*0050*/ 	.short	0x0005
        /*0052*/ 	.short	0x0028
        /*0054*/ 	.byte	0x00, 0xf5, 0x21, 0x00


	//----- nvinfo : EIATTR_KPARAM_INFO
	.align		4
.L_17:
        /*0058*/ 	.byte	0x04, 0x17
        /*005a*/ 	.short	(.L_19 - .L_18)
.L_18:
        /*005c*/ 	.word	0x00000000
        /*0060*/ 	.short	0x0004
        /*0062*/ 	.short	0x0020
        /*0064*/ 	.byte	0x00, 0xf5, 0x21, 0x00


	//----- nvinfo : EIATTR_KPARAM_INFO
	.align		4
.L_19:
        /*0068*/ 	.byte	0x04, 0x17
        /*006a*/ 	.short	(.L_21 - .L_20)
.L_20:
        /*006c*/ 	.word	0x00000000
        /*0070*/ 	.short	0x0003
        /*0072*/ 	.short	0x0018
        /*0074*/ 	.byte	0x00, 0xf5, 0x21, 0x00


	//----- nvinfo : EIATTR_KPARAM_INFO
	.align		4
.L_21:
        /*0078*/ 	.byte	0x04, 0x17
        /*007a*/ 	.short	(.L_23 - .L_22)
.L_22:
        /*007c*/ 	.word	0x00000000
        /*0080*/ 	.short	0x0002
        /*0082*/ 	.short	0x0010
        /*0084*/ 	.byte	0x00, 0xf5, 0x21, 0x00


	//----- nvinfo : EIATTR_KPARAM_INFO
	.align		4
.L_23:
        /*0088*/ 	.byte	0x04, 0x17
        /*008a*/ 	.short	(.L_25 - .L_24)
.L_24:
        /*008c*/ 	.word	0x00000000
        /*0090*/ 	.short	0x0001
        /*0092*/ 	.short	0x0008
        /*0094*/ 	.byte	0x00, 0xf5, 0x21, 0x00


	//----- nvinfo : EIATTR_KPARAM_INFO
	.align		4
.L_25:
        /*0098*/ 	.byte	0x04, 0x17
        /*009a*/ 	.short	(.L_27 - .L_26)
.L_26:
        /*009c*/ 	.word	0x00000000
        /*00a0*/ 	.short	0x0000
        /*00a2*/ 	.short	0x0000
        /*00a4*/ 	.byte	0x00, 0xf5, 0x21, 0x00


	//----- nvinfo : EIATTR_SPARSE_MMA_MASK
	.align		4
.L_27:
        /*00a8*/ 	.byte	0x03, 0x50
        /*00aa*/ 	.short	0x0000


	//----- nvinfo : EIATTR_MAXREG_COUNT
	.align		4
        /*00ac*/ 	.byte	0x03, 0x1b
        /*00ae*/ 	.short	0x00ff


	//----- nvinfo : EIATTR_NUM_BARRIERS
	.align		4
        /*00b0*/ 	.byte	0x02, 0x4c
        /*00b2*/ 	.byte	0x01
	.zero		1


	//----- nvinfo : EIATTR_MERCURY_ISA_VERSION
	.align		4
        /*00b4*/ 	.byte	0x03, 0x5f
        /*00b6*/ 	.short	0x0101


	//----- nvinfo : EIATTR_VRC_CTA_INIT_COUNT
	.align		4
        /*00b8*/ 	.byte	0x02, 0x4a
	.zero		1
	.zero		1


	//----- nvinfo : EIATTR_EXIT_INSTR_OFFSETS
	.align		4
        /*00bc*/ 	.byte	0x04, 0x1c
        /*00be*/ 	.short	(.L_29 - .L_28)


	//   ....[0]....
.L_28:
        /*00c0*/ 	.word	0x000002a0


	//   ....[1]....
        /*00c4*/ 	.word	0x00001e10


	//----- nvinfo : EIATTR_CRS_STACK_SIZE
	.align		4
.L_29:
        /*00c8*/ 	.byte	0x04, 0x1e
        /*00ca*/ 	.short	(.L_31 - .L_30)
.L_30:
        /*00cc*/ 	.word	0x00000000


	//----- nvinfo : EIATTR_CBANK_PARAM_SIZE
	.align		4
.L_31:
        /*00d0*/ 	.byte	0x03, 0x19
        /*00d2*/ 	.short	0x0048


	//----- nvinfo : EIATTR_PARAM_CBANK
	.align		4
        /*00d4*/ 	.byte	0x04, 0x0a
        /*00d6*/ 	.short	(.L_33 - .L_32)
	.align		4
.L_32:
        /*00d8*/ 	.word	index@(.nv.constant0._Z20delta_forward_kernelPKfS0_S0_S0_S0_S0_PfS1_ii)
        /*00dc*/ 	.short	0x0380
        /*00de*/ 	.short	0x0048


	//----- nvinfo : EIATTR_SW_WAR
	.align		4
.L_33:
        /*00e0*/ 	.byte	0x04, 0x36
        /*00e2*/ 	.short	(.L_35 - .L_34)
.L_34:
        /*00e4*/ 	.word	0x00000008
.L_35:


//--------------------- .nv.callgraph             --------------------------
	.section	.nv.callgraph,"",@"SHT_CUDA_CALLGRAPH"
	.align	4
	.sectionentsize	8
	.align		4
        /*0000*/ 	.word	0x00000000
	.align		4
        /*0004*/ 	.word	0xffffffff
	.align		4
        /*0008*/ 	.word	0x00000000
	.align		4
        /*000c*/ 	.word	0xfffffffe
	.align		4
        /*0010*/ 	.word	0x00000000
	.align		4
        /*0014*/ 	.word	0xfffffffd
	.align		4
        /*0018*/ 	.word	0x00000000
	.align		4
        /*001c*/ 	.word	0xfffffffc


//--------------------- .text._Z20delta_forward_kernelPKfS0_S0_S0_S0_S0_PfS1_ii --------------------------
	.section	.text._Z20delta_forward_kernelPKfS0_S0_S0_S0_S0_PfS1_ii,"ax",@progbits
	.align	128
        .global         _Z20delta_forward_kernelPKfS0_S0_S0_S0_S0_PfS1_ii
        .type           _Z20delta_forward_kernelPKfS0_S0_S0_S0_S0_PfS1_ii,@function
        .size           _Z20delta_forward_kernelPKfS0_S0_S0_S0_S0_PfS1_ii,(.L_x_30 - _Z20delta_forward_kernelPKfS0_S0_S0_S0_S0_PfS1_ii)
        .other          _Z20delta_forward_kernelPKfS0_S0_S0_S0_S0_PfS1_ii,@"STO_CUDA_ENTRY STV_DEFAULT"
_Z20delta_forward_kernelPKfS0_S0_S0_S0_S0_PfS1_ii:
.text._Z20delta_forward_kernelPKfS0_S0_S0_S0_S0_PfS1_ii:
[----:B------:R-:W-:Y:S01]  /*0000*/  LDC R1, c[0x0][0x37c] ;  /* 0x0000df00ff017b82 */ /* 0x000fe20000000800 */
[----:B------:R-:W0:Y:S07]  /*0010*/  S2R R19, SR_TID.X ;  /* 0x0000000000137919 */ /* 0x000e2e0000002100 */
[----:B------:R-:W1:Y:S01]  /*0020*/  LDC R6, c[0x0][0x3c4] ;  /* 0x0000f100ff067b82 */ /* 0x000e620000000800 */
[----:B------:R-:W2:Y:S01]  /*0030*/  LDCU.64 UR6, c[0x0][0x358] ;  /* 0x00006b00ff0677ac */ /* 0x000ea20008000a00 */
[----:B------:R-:W-:Y:S06]  /*0040*/  BSSY.RECONVERGENT B0, `(.L_x_0) ;  /* 0x0000013000007945 */ /* 0x000fec0003800200 */
[----:B------:R-:W3:Y:S01]  /*0050*/  LDC R0, c[0x0][0x3c0] ;  /* 0x0000f000ff007b82 */ /* 0x000ee20000000800 */
[----:B-1----:R-:W-:-:S05]  /*0060*/  IMAD R18, R6, R6, RZ ;  /* 0x0000000606127224 */ /* 0x002fca00078e02ff */
[----:B0-----:R-:W-:Y:S02]  /*0070*/  ISETP.GE.U32.AND P0, PT, R19, R18, PT ;  /* 0x000000121300720c */ /* 0x001fe40003f06070 */
[----:B---3--:R-:W-:-:S11]  /*0080*/  ISETP.GE.AND P2, PT, R0, 0x1, PT ;  /* 0x000000010000780c */ /* 0x008fd60003f46270 */
[----:B--2---:R-:W-:Y:S05]  /*0090*/  @P0 BRA `(.L_x_1) ;  /* 0x0000000000340947 */ /* 0x004fea0003800000 */
[----:B------:R-:W0:Y:S01]  /*00a0*/  S2R R3, SR_CgaCtaId ;  /* 0x0000000000037919 */ /* 0x000e220000008800 */
[----:B------:R-:W1:Y:S01]  /*00b0*/  LDC R8, c[0x0][0x360] ;  /* 0x0000d800ff087b82 */ /* 0x000e620000000800 */
[----:B------:R-:W-:Y:S02]  /*00c0*/  MOV R0, 0x400 ;  /* 0x0000040000007802 */ /* 0x000fe40000000f00 */
[----:B------:R-:W-:-:S05]  /*00d0*/  MOV R7, R19 ;  /* 0x0000001300077202 */ /* 0x000fca0000000f00 */
[----:B------:R-:W2:Y:S01]  /*00e0*/  LDC.64 R4, c[0x0][0x3a8] ;  /* 0x0000ea00ff047b82 */ /* 0x000ea20000000a00 */
[----:B0-----:R-:W-:-:S07]  /*00f0*/  LEA R0, R3, R0, 0x18 ;  /* 0x0000000003007211 */ /* 0x001fce00078ec0ff */
.L_x_2:
[----:B0-2---:R-:W-:-:S06]  /*0100*/  IMAD.WIDE R2, R7, 0x4, R4 ;  /* 0x0000000407027825 */ /* 0x005fcc00078e0204 */
[----:B------:R-:W2:Y:S01]  /*0110*/  LDG.E.CONSTANT R2, desc[UR6][R2.64] ;  /* 0x0000000602027981 */ /* 0x000ea2000c1e9900 */
[----:B------:R-:W-:Y:S01]  /*0120*/  IMAD R9, R7, 0x4, R0 ;  /* 0x0000000407097824 */ /* 0x000fe200078e0200 */
[----:B-1----:R-:W-:-:S04]  /*0130*/  IADD3 R7, PT, PT, R8, R7, RZ ;  /* 0x0000000708077210 */ /* 0x002fc80007ffe0ff */
[----:B------:R-:W-:Y:S01]  /*0140*/  ISETP.GE.AND P1, PT, R7, R18, PT ;  /* 0x000000120700720c */ /* 0x000fe20003f26270 */
[----:B--2---:R0:W-:-:S12]  /*0150*/  STS [R9], R2 ;  /* 0x0000000209007388 */ /* 0x0041d80000000800 */
[----:B------:R-:W-:Y:S05]  /*0160*/  @!P1 BRA `(.L_x_2) ;  /* 0xfffffffc00e49947 */ /* 0x000fea000383ffff */
.L_x_1:
[----:B------:R-:W-:Y:S05]  /*0170*/  BSYNC.RECONVERGENT B0 ;  /* 0x0000000000007941 */ /* 0x000fea0003800200 */
.L_x_0:
[----:B------:R-:W-:Y:S06]  /*0180*/  BAR.SYNC.DEFER_BLOCKING 0x0 ;  /* 0x0000000000007b1d */ /* 0x000fec0000010000 */
[----:B------:R-:W-:Y:S04]  /*0190*/  BSSY.RECONVERGENT B0, `(.L_x_3) ;  /* 0x000000f000007945 */ /* 0x000fe80003800200 */
[----:B------:R-:W-:Y:S05]  /*01a0*/  @P0 BRA `(.L_x_4) ;  /* 0x0000000000340947 */ /* 0x000fea0003800000 */
[----:B------:R-:W1:Y:S01]  /*01b0*/  S2R R3, SR_CgaCtaId ;  /* 0x0000000000037919 */ /* 0x000e620000008800 */
[----:B------:R-:W2:Y:S01]  /*01c0*/  LDC R8, c[0x0][0x360] ;  /* 0x0000d800ff087b82 */ /* 0x000ea20000000800 */
[----:B------:R-:W-:Y:S01]  /*01d0*/  MOV R0, 0x400 ;  /* 0x0000040000007802 */ /* 0x000fe20000000f00 */
[----:B------:R-:W-:-:S06]  /*01e0*/  IMAD.MOV.U32 R7, RZ, RZ, R19 ;  /* 0x000000ffff077224 */ /* 0x000fcc00078e0013 */
[----:B------:R-:W3:Y:S01]  /*01f0*/  LDC.64 R4, c[0x0][0x3b0] ;  /* 0x0000ec00ff047b82 */ /* 0x000ee20000000a00 */
[----:B-1----:R-:W-:-:S07]  /*0200*/  LEA R10, R3, R0, 0x18 ;  /* 0x00000000030a7211 */ /* 0x002fce00078ec0ff */
.L_x_5:
[C---:B------:R-:W-:Y:S01]  /*0210*/  LEA R0, R7.reuse, R10, 0x2 ;  /* 0x0000000a07007211 */ /* 0x040fe200078e10ff */
[----:B01-3--:R-:W-:-:S04]  /*0220*/  IMAD.WIDE R2, R7, 0x4, R4 ;  /* 0x0000000407027825 */ /* 0x00bfc800078e0204 */
[----:B------:R-:W0:Y:S01]  /*0230*/  LDS R9, [R0] ;  /* 0x0000000000097984 */ /* 0x000e220000000800 */
[----:B--2---:R-:W-:-:S05]  /*0240*/  IMAD.IADD R7, R8, 0x1, R7 ;  /* 0x0000000108077824 */ /* 0x004fca00078e0207 */
[----:B------:R-:W-:Y:S01]  /*0250*/  ISETP.GE.AND P0, PT, R7, R18, PT ;  /* 0x000000120700720c */ /* 0x000fe20003f06270 */
[----:B0-----:R1:W-:-:S12]  /*0260*/  STG.E desc[UR6][R2.64], R9 ;  /* 0x0000000902007986 */ /* 0x0013d8000c101906 */
[----:B------:R-:W-:Y:S05]  /*0270*/  @!P0 BRA `(.L_x_5) ;  /* 0xfffffffc00e48947 */ /* 0x000fea000383ffff */
.L_x_4:
[----:B------:R-:W-:Y:S05]  /*0280*/  BSYNC.RECONVERGENT B0 ;  /* 0x0000000000007941 */ /* 0x000fea0003800200 */
.L_x_3:
[----:B------:R-:W-:Y:S06]  /*0290*/  BAR.SYNC.DEFER_BLOCKING 0x0 ;  /* 0x0000000000007b1d */ /* 0x000fec0000010000 */
[----:B------:R-:W-:Y:S05]  /*02a0*/  @!P2 EXIT ;  /* 0x000000000000a94d */ /* 0x000fea0003800000 */
[----:B-1----:R-:W1:Y:S01]  /*02b0*/  S2R R3, SR_CgaCtaId ;  /* 0x0000000000037919 */ /* 0x002e620000008800 */
[----:B------:R-:W-:Y:S01]  /*02c0*/  MOV R0, 0x400 ;  /* 0x0000040000007802 */ /* 0x000fe20000000f00 */
[C---:B------:R-:W-:Y:S01]  /*02d0*/  IMAD.IADD R12, R18.reuse, 0x1, R19 ;  /* 0x00000001120c7824 */ /* 0x040fe200078e0213 */
[-C--:B------:R-:W-:Y:S01]  /*02e0*/  IADD3 R13, PT, PT, R18, R6.reuse, RZ ;  /* 0x00000006120d7210 */ /* 0x080fe20007ffe0ff */
[----:B------:R-:W-:Y:S01]  /*02f0*/  IMAD R11, R19, R6, RZ ;  /* 0x00000006130b7224 */ /* 0x000fe200078e02ff */
[C---:B------:R-:W-:Y:S01]  /*0300*/  IADD3 R10, PT, PT, R6.reuse, -0x1, RZ ;  /* 0xffffffff060a7810 */ /* 0x040fe20007ffe0ff */
[----:B------:R-:W-:Y:S01]  /*0310*/  IMAD.MOV.U32 R5, RZ, RZ, RZ ;  /* 0x000000ffff057224 */ /* 0x000fe200078e00ff */
[C---:B0-----:R-:W-:Y:S01]  /*0320*/  LOP3.LUT R9, R6.reuse, 0xf, RZ, 0xc0, !PT ;  /* 0x0000000f06097812 */ /* 0x041fe200078ec0ff */
[----:B------:R-:W0:Y:S01]  /*0330*/  LDCU UR8, c[0x0][0x360] ;  /* 0x00006c00ff0877ac */ /* 0x000e220008000800 */
[C---:B------:R-:W-:Y:S02]  /*0340*/  LOP3.LUT R8, R6.reuse, 0x7, RZ, 0xc0, !PT ;  /* 0x0000000706087812 */ /* 0x040fe400078ec0ff */
[----:B------:R-:W-:-:S02]  /*0350*/  LOP3.LUT R7, R6, 0xfffffff0, RZ, 0xc0, !PT ;  /* 0xfffffff006077812 */ /* 0x000fc400078ec0ff */
[----:B------:R-:W-:Y:S02]  /*0360*/  LOP3.LUT R6, R6, 0x3, RZ, 0xc0, !PT ;  /* 0x0000000306067812 */ /* 0x000fe400078ec0ff */
[----:B-1----:R-:W-:-:S04]  /*0370*/  LEA R0, R3, R0, 0x18 ;  /* 0x0000000003007211 */ /* 0x002fc800078ec0ff */
[----:B------:R-:W-:Y:S01]  /*0380*/  LEA R13, R13, R0, 0x2 ;  /* 0x000000000d0d7211 */ /* 0x000fe200078e10ff */
[----:B0-----:R-:W-:-:S07]  /*0390*/  IMAD R12, R12, 0x4, R0 ;  /* 0x000000040c0c7824 */ /* 0x001fce00078e0200 */
.L_x_28:
[----:B------:R-:W0:Y:S08]  /*03a0*/  LDC.64 R16, c[0x0][0x398] ;  /* 0x0000e600ff107b82 */ /* 0x000e300000000a00 */
[----:B-1----:R-:W1:Y:S08]  /*03b0*/  LDC.64 R22, c[0x0][0x3a0] ;  /* 0x0000e800ff167b82 */ /* 0x002e700000000a00 */
[----:B--23--:R-:W2:Y:S01]  /*03c0*/  LDC R2, c[0x0][0x3c4] ;  /* 0x0000f100ff027b82 */ /* 0x00cea20000000800 */
[----:B0-----:R-:W-:-:S07]  /*03d0*/  IMAD.WIDE.U32 R16, R5, 0x4, R16 ;  /* 0x0000000405107825 */ /* 0x001fce00078e0010 */
[----:B----4-:R-:W0:Y:S01]  /*03e0*/  LDC.64 R14, c[0x0][0x380] ;  /* 0x0000e000ff0e7b82 */ /* 0x010e220000000a00 */
[----:B-----5:R3:W5:Y:S01]  /*03f0*/  LDG.E.CONSTANT R4, desc[UR6][R16.64] ;  /* 0x0000000610047981 */ /* 0x020762000c1e9900 */
[----:B-1----:R-:W-:-:S05]  /*0400*/  IMAD.WIDE.U32 R22, R5, 0x4, R22 ;  /* 0x0000000405167825 */ /* 0x002fca00078e0016 */
[----:B------:R3:W5:Y:S01]  /*0410*/  LDG.E.CONSTANT R3, desc[UR6][R22.64] ;  /* 0x0000000616037981 */ /* 0x000762000c1e9900 */
[-C--:B--2---:R-:W-:Y:S01]  /*0420*/  ISETP.GE.AND P0, PT, R19, R2.reuse, PT ;  /* 0x000000021300720c */ /* 0x084fe20003f06270 */
[----:B------:R-:W-:Y:S01]  /*0430*/  IMAD R0, R5, R2, RZ ;  /* 0x0000000205007224 */ /* 0x000fe200078e02ff */
[----:B------:R-:W-:Y:S04]  /*0440*/  BSSY.RECONVERGENT B0, `(.L_x_6) ;  /* 0x000009c000007945 */ /* 0x000fe80003800200 */
[----:B------:R-:W-:Y:S01]  /*0450*/  SHF.R.S32.HI R20, RZ, 0x1f, R0 ;  /* 0x0000001fff147819 */ /* 0x000fe20000011400 */
[----:B0-----:R-:W-:-:S06]  /*0460*/  IMAD.WIDE R14, R0, 0x4, R14 ;  /* 0x00000004000e7825 */ /* 0x001fcc00078e020e */
[----:B---3--:R-:W-:Y:S05]  /*0470*/  @P0 BRA `(.L_x_7) ;  /* 0x0000000800600947 */ /* 0x008fea0003800000 */
[----:B------:R-:W-:Y:S01]  /*0480*/  ISETP.GE.U32.AND P1, PT, R10, 0xf, PT ;  /* 0x0000000f0a00780c */ /* 0x000fe20003f26070 */
[----:B------:R-:W-:Y:S02]  /*0490*/  HFMA2 R21, -RZ, RZ, 0, 0 ;  /* 0x00000000ff157431 */ /* 0x000fe400000001ff */
[----:B------:R-:W-:-:S10]  /*04a0*/  IMAD.MOV.U32 R22, RZ, RZ, RZ ;  /* 0x000000ffff167224 */ /* 0x000fd400078e00ff */
[----:B------:R-:W-:Y:S05]  /*04b0*/  @!P1 BRA `(.L_x_8) ;  /* 0x00000004000c9947 */ /* 0x000fea0003800000 */
[----:B------:R-:W0:Y:S01]  /*04c0*/  S2UR UR5, SR_CgaCtaId ;  /* 0x00000000000579c3 */ /* 0x000e220000008800 */
[----:B------:R-:W-:Y:S01]  /*04d0*/  UMOV UR4, 0x400 ;  /* 0x0000040000047882 */ /* 0x000fe20000000000 */
[----:B------:R-:W-:Y:S01]  /*04e0*/  IADD3 R22, PT, PT, -R7, RZ, RZ ;  /* 0x000000ff07167210 */ /* 0x000fe20007ffe1ff */
[----:B------:R-:W-:-:S05]  /*04f0*/  IMAD.MOV.U32 R21, RZ, RZ, RZ ;  /* 0x000000ffff157224 */ /* 0x000fca00078e00ff */
[----:B------:R-:W1:Y:S01]  /*0500*/  LDC.64 R16, c[0x0][0x380] ;  /* 0x0000e000ff107b82 */ /* 0x000e620000000a00 */
[----:B0-----:R-:W-:-:S06]  /*0510*/  ULEA UR4, UR5, UR4, 0x18 ;  /* 0x0000000405047291 */ /* 0x001fcc000f8ec0ff */
[----:B------:R-:W-:Y:S02]  /*0520*/  LEA R23, R11, UR4, 0x2 ;  /* 0x000000040b177c11 */ /* 0x000fe4000f8e10ff */
[----:B-1----:R-:W-:Y:S02]  /*0530*/  LEA R16, P1, R0, R16, 0x2 ;  /* 0x0000001000107211 */ /* 0x002fe400078210ff */
[----:B------:R-:W-:Y:S02]  /*0540*/  IADD3 R23, PT, PT, R23, 0x20, RZ ;  /* 0x0000002017177810 */ /* 0x000fe40007ffe0ff */
[----:B------:R-:W-:Y:S02]  /*0550*/  IADD3 R16, P2, PT, R16, 0x20, RZ ;  /* 0x0000002010107810 */ /* 0x000fe40007f5e0ff */
[----:B------:R-:W-:-:S05]  /*0560*/  LEA.HI.X R17, R0, R17, R20, 0x2, P1 ;  /* 0x0000001100117211 */ /* 0x000fca00008f1414 */
[----:B------:R-:W-:-:S07]  /*0570*/  IMAD.X R17, RZ, RZ, R17, P2 ;  /* 0x000000ffff117224 */ /* 0x000fce00010e0611 */
.L_x_9:
[----:B------:R-:W2:Y:S04]  /*0580*/  LDG.E.CONSTANT R27, desc[UR6][R16.64+-0x20] ;  /* 0xffffe006101b7981 */ /* 0x000ea8000c1e9900 */
[----:B------:R-:W3:Y:S04]  /*0590*/  LDG.E.CONSTANT R26, desc[UR6][R16.64+-0x1c] ;  /* 0xffffe406101a7981 */ /* 0x000ee8000c1e9900 */
[----:B------:R-:W4:Y:S04]  /*05a0*/  LDG.E.CONSTANT R25, desc[UR6][R16.64+-0x18] ;  /* 0xffffe80610197981 */ /* 0x000f28000c1e9900 */
[----:B------:R-:W4:Y:S04]  /*05b0*/  LDG.E.CONSTANT R24, desc[UR6][R16.64+-0x14] ;  /* 0xffffec0610187981 */ /* 0x000f28000c1e9900 */
[----:B------:R-:W2:Y:S02]  /*05c0*/  LDS R28, [R23+-0x20] ;  /* 0xffffe000171c7984 */ /* 0x000ea40000000800 */
[----:B--2---:R-:W-:-:S02]  /*05d0*/  FFMA R27, R28, R27, R21 ;  /* 0x0000001b1c1b7223 */ /* 0x004fc40000000015 */
[----:B------:R-:W3:Y:S04]  /*05e0*/  LDS R28, [R23+-0x1c] ;  /* 0xffffe400171c7984 */ /* 0x000ee80000000800 */
[----:B------:R-:W4:Y:S01]  /*05f0*/  LDS R21, [R23+-0x18] ;  /* 0xffffe80017157984 */ /* 0x000f220000000800 */
[----:B---3--:R-:W-:-:S03]  /*0600*/  FFMA R26, R28, R26, R27 ;  /* 0x0000001a1c1a7223 */ /* 0x008fc6000000001b */
[----:B------:R-:W-:Y:S01]  /*0610*/  LDS R27, [R23+-0x10] ;  /* 0xfffff000171b7984 */ /* 0x000fe20000000800 */
[----:B----4-:R-:W-:-:S03]  /*0620*/  FFMA R25, R21, R25, R26 ;  /* 0x0000001915197223 */ /* 0x010fc6000000001a */
[----:B------:R-:W0:Y:S04]  /*0630*/  LDS R26, [R23+-0x14] ;  /* 0xffffec00171a7984 */ /* 0x000e280000000800 */
[----:B------:R-:W2:Y:S01]  /*0640*/  LDG.E.CONSTANT R21, desc[UR6][R16.64+-0x10] ;  /* 0xfffff00610157981 */ /* 0x000ea2000c1e9900 */
[----:B0-----:R-:W-:-:S03]  /*0650*/  FFMA R28, R26, R24, R25 ;  /* 0x000000181a1c7223 */ /* 0x001fc60000000019 */
[----:B------:R-:W3:Y:S04]  /*0660*/  LDG.E.CONSTANT R26, desc[UR6][R16.64+-0xc] ;  /* 0xfffff406101a7981 */ /* 0x000ee8000c1e9900 */
[----:B------:R-:W4:Y:S04]  /*0670*/  LDG.E.CONSTANT R25, desc[UR6][R16.64+-0x8] ;  /* 0xfffff80610197981 */ /* 0x000f28000c1e9900 */
[----:B------:R-:W4:Y:S01]  /*0680*/  LDG.E.CONSTANT R24, desc[UR6][R16.64+-0x4] ;  /* 0xfffffc0610187981 */ /* 0x000f22000c1e9900 */
[----:B--2---:R-:W-:-:S03]  /*0690*/  FFMA R21, R27, R21, R28 ;  /* 0x000000151b157223 */ /* 0x004fc6000000001c */
[----:B------:R-:W3:Y:S04]  /*06a0*/  LDS R28, [R23+-0xc] ;  /* 0xfffff400171c7984 */ /* 0x000ee80000000800 */
[----:B------:R-:W-:Y:S01]  /*06b0*/  LDS R27, [R23] ;  /* 0x00000000171b7984 */ /* 0x000fe20000000800 */
[----:B---3--:R-:W-:-:S03]  /*06c0*/  FFMA R26, R28, R26, R21 ;  /* 0x0000001a1c1a7223 */ /* 0x008fc60000000015 */
[----:B------:R-:W4:Y:S02]  /*06d0*/  LDS R21, [R23+-0x8] ;  /* 0xfffff80017157984 */ /* 0x000f240000000800 */
[----:B----4-:R-:W-:Y:S02]  /*06e0*/  FFMA R25, R21, R25, R26 ;  /* 0x0000001915197223 */ /* 0x010fe4000000001a */
[----:B------:R-:W0:Y:S04]  /*06f0*/  LDS R26, [R23+-0x4] ;  /* 0xfffffc00171a7984 */ /* 0x000e280000000800 */
[----:B------:R-:W2:Y:S01]  /*0700*/  LDG.E.CONSTANT R21, desc[UR6][R16.64] ;  /* 0x0000000610157981 */ /* 0x000ea2000c1e9900 */
[----:B0-----:R-:W-:-:S03]  /*0710*/  FFMA R28, R26, R24, R25 ;  /* 0x000000181a1c7223 */ /* 0x001fc60000000019 */
[----:B------:R-:W3:Y:S04]  /*0720*/  LDG.E.CONSTANT R26, desc[UR6][R16.64+0x4] ;  /* 0x00000406101a7981 */ /* 0x000ee8000c1e9900 */
[----:B------:R-:W4:Y:S04]  /*0730*/  LDG.E.CONSTANT R25, desc[UR6][R16.64+0x8] ;  /* 0x0000080610197981 */ /* 0x000f28000c1e9900 */
[----:B------:R-:W4:Y:S01]  /*0740*/  LDG.E.CONSTANT R24, desc[UR6][R16.64+0xc] ;  /* 0x00000c0610187981 */ /* 0x000f22000c1e9900 */
[----:B--2---:R-:W-:-:S03]  /*0750*/  FFMA R21, R27, R21, R28 ;  /* 0x000000151b157223 */ /* 0x004fc6000000001c */
[----:B------:R-:W3:Y:S04]  /*0760*/  LDS R28, [R23+0x4] ;  /* 0x00000400171c7984 */ /* 0x000ee80000000800 */
[----:B------:R-:W-:Y:S01]  /*0770*/  LDS R27, [R23+0x10] ;  /* 0x00001000171b7984 */ /* 0x000fe20000000800 */
[----:B---3--:R-:W-:-:S03]  /*0780*/  FFMA R26, R28, R26, R21 ;  /* 0x0000001a1c1a7223 */ /* 0x008fc60000000015 */
[----:B------:R-:W4:Y:S02]  /*0790*/  LDS R21, [R23+0x8] ;  /* 0x0000080017157984 */ /* 0x000f240000000800 */
[----:B----4-:R-:W-:Y:S02]  /*07a0*/  FFMA R25, R21, R25, R26 ;  /* 0x0000001915197223 */ /* 0x010fe4000000001a */
[----:B------:R-:W0:Y:S04]  /*07b0*/  LDS R26, [R23+0xc] ;  /* 0x00000c00171a7984 */ /* 0x000e280000000800 */
[----:B------:R-:W2:Y:S01]  /*07c0*/  LDG.E.CONSTANT R21, desc[UR6][R16.64+0x10] ;  /* 0x0000100610157981 */ /* 0x000ea2000c1e9900 */
[----:B0-----:R-:W-:-:S03]  /*07d0*/  FFMA R28, R26, R24, R25 ;  /* 0x000000181a1c7223 */ /* 0x001fc60000000019 */
[----:B------:R-:W3:Y:S04]  /*07e0*/  LDG.E.CONSTANT R26, desc[UR6][R16.64+0x14] ;  /* 0x00001406101a7981 */ /* 0x000ee8000c1e9900 */
[----:B------:R-:W4:Y:S04]  /*07f0*/  LDG.E.CONSTANT R25, desc[UR6][R16.64+0x18] ;  /* 0x0000180610197981 */ /* 0x000f28000c1e9900 */
[----:B------:R0:W4:Y:S01]  /*0800*/  LDG.E.CONSTANT R24, desc[UR6][R16.64+0x1c] ;  /* 0x00001c0610187981 */ /* 0x000122000c1e9900 */
[----:B------:R-:W-:-:S04]  /*0810*/  IADD3 R22, PT, PT, R22, 0x10, RZ ;  /* 0x0000001016167810 */ /* 0x000fc80007ffe0ff */
[----:B------:R-:W-:Y:S02]  /*0820*/  ISETP.NE.AND P1, PT, R22, RZ, PT ;  /* 0x000000ff1600720c */ /* 0x000fe40003f25270 */
[----:B0-----:R-:W-:-:S05]  /*0830*/  IADD3 R16, P2, PT, R16, 0x40, RZ ;  /* 0x0000004010107810 */ /* 0x001fca0007f5e0ff */
[----:B------:R-:W-:Y:S02]  /*0840*/  IMAD.X R17, RZ, RZ, R17, P2 ;  /* 0x000000ffff117224 */ /* 0x000fe400010e0611 */
[----:B--2---:R-:W-:Y:S02]  /*0850*/  FFMA R21, R27, R21, R28 ;  /* 0x000000151b157223 */ /* 0x004fe4000000001c */
[----:B------:R-:W3:Y:S02]  /*0860*/  LDS R28, [R23+0x14] ;  /* 0x00001400171c7984 */ /* 0x000ee40000000800 */
[----:B---3--:R-:W-:Y:S02]  /*0870*/  FFMA R26, R28, R26, R21 ;  /* 0x0000001a1c1a7223 */ /* 0x008fe40000000015 */
[----:B------:R-:W4:Y:S02]  /*0880*/  LDS R21, [R23+0x18] ;  /* 0x0000180017157984 */ /* 0x000f240000000800 */
[----:B----4-:R-:W-:-:S02]  /*0890*/  FFMA R21, R21, R25, R26 ;  /* 0x0000001915157223 */ /* 0x010fc4000000001a */
[----:B------:R0:W1:Y:S02]  /*08a0*/  LDS R26, [R23+0x1c] ;  /* 0x00001c00171a7984 */ /* 0x0000640000000800 */
[----:B0-----:R-:W-:Y:S01]  /*08b0*/  IADD3 R23, PT, PT, R23, 0x40, RZ ;  /* 0x0000004017177810 */ /* 0x001fe20007ffe0ff */
[----:B-1----:R-:W-:Y:S01]  /*08c0*/  FFMA R21, R26, R24, R21 ;  /* 0x000000181a157223 */ /* 0x002fe20000000015 */
[----:B------:R-:W-:Y:S06]  /*08d0*/  @P1 BRA `(.L_x_9) ;  /* 0xfffffffc00281947 */ /* 0x000fec000383ffff */
[----:B------:R-:W-:-:S07]  /*08e0*/  IMAD.MOV.U32 R22, RZ, RZ, R7 ;  /* 0x000000ffff167224 */ /* 0x000fce00078e0007 */
.L_x_8:
[----:B------:R-:W-:-:S13]  /*08f0*/  ISETP.NE.AND P1, PT, R9, RZ, PT ;  /* 0x000000ff0900720c */ /* 0x000fda0003f25270 */
[----:B------:R-:W-:Y:S05]  /*0900*/  @!P1 BRA `(.L_x_10) ;  /* 0x0000000400389947 */ /* 0x000fea0003800000 */
[----:B------:R-:W-:Y:S02]  /*0910*/  IADD3 R16, PT, PT, R9, -0x1, RZ ;  /* 0xffffffff09107810 */ /* 0x000fe40007ffe0ff */
[----:B------:R-:W-:Y:S02]  /*0920*/  ISETP.NE.AND P2, PT, R8, RZ, PT ;  /* 0x000000ff0800720c */ /* 0x000fe40003f45270 */
[----:B------:R-:W-:-:S13]  /*0930*/  ISETP.GE.U32.AND P1, PT, R16, 0x7, PT ;  /* 0x000000071000780c */ /* 0x000fda0003f26070 */
[----:B------:R-:W-:Y:S05]  /*0940*/  @!P1 BRA `(.L_x_11) ;  /* 0x00000000007c9947 */ /* 0x000fea0003800000 */
[----:B------:R-:W-:-:S05]  /*0950*/  IMAD.WIDE.U32 R16, R22, 0x4, R14 ;  /* 0x0000000416107825 */ /* 0x000fca00078e000e */
[----:B------:R-:W2:Y:S01]  /*0960*/  LDG.E.CONSTANT R25, desc[UR6][R16.64] ;  /* 0x0000000610197981 */ /* 0x000ea2000c1e9900 */
[----:B------:R-:W0:Y:S01]  /*0970*/  S2UR UR5, SR_CgaCtaId ;  /* 0x00000000000579c3 */ /* 0x000e220000008800 */
[----:B------:R-:W-:Y:S01]  /*0980*/  UMOV UR4, 0x400 ;  /* 0x0000040000047882 */ /* 0x000fe20000000000 */
[----:B------:R-:W-:Y:S01]  /*0990*/  IMAD.IADD R23, R11, 0x1, R22 ;  /* 0x000000010b177824 */ /* 0x000fe200078e0216 */
[----:B------:R-:W3:Y:S01]  /*09a0*/  LDG.E.CONSTANT R24, desc[UR6][R16.64+0x4] ;  /* 0x0000040610187981 */ /* 0x000ee2000c1e9900 */
[----:B0-----:R-:W-:-:S06]  /*09b0*/  ULEA UR4, UR5, UR4, 0x18 ;  /* 0x0000000405047291 */ /* 0x001fcc000f8ec0ff */
[----:B------:R-:W-:-:S05]  /*09c0*/  LEA R23, R23, UR4, 0x2 ;  /* 0x0000000417177c11 */ /* 0x000fca000f8e10ff */
[----:B------:R-:W2:Y:S04]  /*09d0*/  LDS R26, [R23] ;  /* 0x00000000171a7984 */ /* 0x000ea80000000800 */
[----:B------:R-:W3:Y:S01]  /*09e0*/  LDS R28, [R23+0x4] ;  /* 0x00000400171c7984 */ /* 0x000ee20000000800 */
[----:B--2---:R-:W-:-:S03]  /*09f0*/  FFMA R27, R26, R25, R21 ;  /* 0x000000191a1b7223 */ /* 0x004fc60000000015 */
[----:B------:R-:W2:Y:S04]  /*0a00*/  LDG.E.CONSTANT R26, desc[UR6][R16.64+0x8] ;  /* 0x00000806101a7981 */ /* 0x000ea8000c1e9900 */
[----:B------:R-:W4:Y:S04]  /*0a10*/  LDG.E.CONSTANT R25, desc[UR6][R16.64+0xc] ;  /* 0x00000c0610197981 */ /* 0x000f28000c1e9900 */
[----:B------:R-:W4:Y:S01]  /*0a20*/  LDG.E.CONSTANT R21, desc[UR6][R16.64+0x10] ;  /* 0x0000100610157981 */ /* 0x000f22000c1e9900 */
[----:B---3--:R-:W-:-:S03]  /*0a30*/  FFMA R27, R28, R24, R27 ;  /* 0x000000181c1b7223 */ /* 0x008fc6000000001b */
[----:B------:R-:W2:Y:S02]  /*0a40*/  LDS R24, [R23+0x8] ;  /* 0x0000080017187984 */ /* 0x000ea40000000800 */
[----:B--2---:R-:W-:Y:S02]  /*0a50*/  FFMA R24, R24, R26, R27 ;  /* 0x0000001a18187223 */ /* 0x004fe4000000001b */
[----:B------:R-:W4:Y:S02]  /*0a60*/  LDS R27, [R23+0xc] ;  /* 0x00000c00171b7984 */ /* 0x000f240000000800 */
[----:B----4-:R-:W-:Y:S02]  /*0a70*/  FFMA R26, R27, R25, R24 ;  /* 0x000000191b1a7223 */ /* 0x010fe40000000018 */
[----:B------:R-:W2:Y:S04]  /*0a80*/  LDG.E.CONSTANT R24, desc[UR6][R16.64+0x14] ;  /* 0x0000140610187981 */ /* 0x000ea8000c1e9900 */
[----:B------:R-:W0:Y:S04]  /*0a90*/  LDS R25, [R23+0x10] ;  /* 0x0000100017197984 */ /* 0x000e280000000800 */
[----:B------:R-:W3:Y:S01]  /*0aa0*/  LDG.E.CONSTANT R27, desc[UR6][R16.64+0x1c] ;  /* 0x00001c06101b7981 */ /* 0x000ee2000c1e9900 */
[----:B0-----:R-:W-:-:S03]  /*0ab0*/  FFMA R25, R25, R21, R26 ;  /* 0x0000001519197223 */ /* 0x001fc6000000001a */
[----:B------:R-:W4:Y:S04]  /*0ac0*/  LDG.E.CONSTANT R21, desc[UR6][R16.64+0x18] ;  /* 0x0000180610157981 */ /* 0x000f28000c1e9900 */
[----:B------:R-:W2:Y:S01]  /*0ad0*/  LDS R26, [R23+0x14] ;  /* 0x00001400171a7984 */ /* 0x000ea20000000800 */
[----:B------:R-:W-:Y:S01]  /*0ae0*/  IADD3 R22, PT, PT, R22, 0x8, RZ ;  /* 0x0000000816167810 */ /* 0x000fe20007ffe0ff */
[----:B--2---:R-:W-:Y:S02]  /*0af0*/  FFMA R24, R26, R24, R25 ;  /* 0x000000181a187223 */ /* 0x004fe40000000019 */
[----:B------:R-:W4:Y:S04]  /*0b00*/  LDS R25, [R23+0x18] ;  /* 0x0000180017197984 */ /* 0x000f280000000800 */
[----:B------:R-:W3:Y:S01]  /*0b10*/  LDS R26, [R23+0x1c] ;  /* 0x00001c00171a7984 */ /* 0x000ee20000000800 */
[----:B----4-:R-:W-:-:S04]  /*0b20*/  FFMA R21, R25, R21, R24 ;  /* 0x0000001519157223 */ /* 0x010fc80000000018 */
[----:B---3--:R-:W-:-:S07]  /*0b30*/  FFMA R21, R26, R27, R21 ;  /* 0x0000001b1a157223 */ /* 0x008fce0000000015 */
.L_x_11:
[----:B------:R-:W-:Y:S05]  /*0b40*/  @!P2 BRA `(.L_x_10) ;  /* 0x0000000000a8a947 */ /* 0x000fea0003800000 */
[----:B------:R-:W-:Y:S01]  /*0b50*/  VIADD R16, R8, 0xffffffff ;  /* 0xffffffff08107836 */ /* 0x000fe20000000000 */
[----:B------:R-:W-:-:S04]  /*0b60*/  ISETP.NE.AND P2, PT, R6, RZ, PT ;  /* 0x000000ff0600720c */ /* 0x000fc80003f45270 */
[----:B------:R-:W-:-:S13]  /*0b70*/  ISETP.GE.U32.AND P1, PT, R16, 0x3, PT ;  /* 0x000000031000780c */ /* 0x000fda0003f26070 */
[----:B------:R-:W-:Y:S05]  /*0b80*/  @!P1 BRA `(.L_x_12) ;  /* 0x00000000004c9947 */ /* 0x000fea0003800000 */
[----:B------:R-:W-:-:S05]  /*0b90*/  IMAD.WIDE.U32 R16, R22, 0x4, R14 ;  /* 0x0000000416107825 */ /* 0x000fca00078e000e */
[----:B------:R-:W2:Y:S01]  /*0ba0*/  LDG.E.CONSTANT R25, desc[UR6][R16.64] ;  /* 0x0000000610197981 */ /* 0x000ea2000c1e9900 */
[----:B------:R-:W0:Y:S01]  /*0bb0*/  S2UR UR5, SR_CgaCtaId ;  /* 0x00000000000579c3 */ /* 0x000e220000008800 */
[----:B------:R-:W-:Y:S01]  /*0bc0*/  UMOV UR4, 0x400 ;  /* 0x0000040000047882 */ /* 0x000fe20000000000 */
[----:B------:R-:W-:Y:S01]  /*0bd0*/  IADD3 R23, PT, PT, R11, R22, RZ ;  /* 0x000000160b177210 */ /* 0x000fe20007ffe0ff */
[----:B------:R-:W3:Y:S04]  /*0be0*/  LDG.E.CONSTANT R24, desc[UR6][R16.64+0x4] ;  /* 0x0000040610187981 */ /* 0x000ee8000c1e9900 */
[----:B------:R-:W4:Y:S01]  /*0bf0*/  LDG.E.CONSTANT R27, desc[UR6][R16.64+0xc] ;  /* 0x00000c06101b7981 */ /* 0x000f22000c1e9900 */
[----:B0-----:R-:W-:-:S06]  /*0c00*/  ULEA UR4, UR5, UR4, 0x18 ;  /* 0x0000000405047291 */ /* 0x001fcc000f8ec0ff */
[----:B------:R-:W-:-:S05]  /*0c10*/  LEA R23, R23, UR4, 0x2 ;  /* 0x0000000417177c11 */ /* 0x000fca000f8e10ff */
[----:B------:R-:W2:Y:S02]  /*0c20*/  LDS R26, [R23] ;  /* 0x00000000171a7984 */ /* 0x000ea40000000800 */
[----:B--2---:R-:W-:Y:S02]  /*0c30*/  FFMA R25, R26, R25, R21 ;  /* 0x000000191a197223 */ /* 0x004fe40000000015 */
[----:B------:R-:W2:Y:S04]  /*0c40*/  LDG.E.CONSTANT R21, desc[UR6][R16.64+0x8] ;  /* 0x0000080610157981 */ /* 0x000ea8000c1e9900 */
[----:B------:R-:W3:Y:S02]  /*0c50*/  LDS R26, [R23+0x4] ;  /* 0x00000400171a7984 */ /* 0x000ee40000000800 */
[----:B---3--:R-:W-:-:S02]  /*0c60*/  FFMA R24, R26, R24, R25 ;  /* 0x000000181a187223 */ /* 0x008fc40000000019 */
[----:B------:R-:W2:Y:S04]  /*0c70*/  LDS R25, [R23+0x8] ;  /* 0x0000080017197984 */ /* 0x000ea80000000800 */
[----:B------:R-:W4:Y:S01]  /*0c80*/  LDS R26, [R23+0xc] ;  /* 0x00000c00171a7984 */ /* 0x000f220000000800 */
[----:B------:R-:W-:Y:S02]  /*0c90*/  VIADD R22, R22, 0x4 ;  /* 0x0000000416167836 */ /* 0x000fe40000000000 */
[----:B--2---:R-:W-:-:S04]  /*0ca0*/  FFMA R21, R25, R21, R24 ;  /* 0x0000001519157223 */ /* 0x004fc80000000018 */
[----:B----4-:R-:W-:-:S07]  /*0cb0*/  FFMA R21, R26, R27, R21 ;  /* 0x0000001b1a157223 */ /* 0x010fce0000000015 */
.L_x_12:
[----:B------:R-:W-:Y:S05]  /*0cc0*/  @!P2 BRA `(.L_x_10) ;  /* 0x000000000048a947 */ /* 0x000fea0003800000 */
[----:B------:R-:W-:-:S05]  /*0cd0*/  IMAD.WIDE.U32 R16, R22, 0x4, R14 ;  /* 0x0000000416107825 */ /* 0x000fca00078e000e */
[----:B------:R-:W2:Y:S01]  /*0ce0*/  LDG.E.CONSTANT R23, desc[UR6][R16.64] ;  /* 0x0000000610177981 */ /* 0x000ea2000c1e9900 */
[----:B------:R-:W0:Y:S01]  /*0cf0*/  S2UR UR5, SR_CgaCtaId ;  /* 0x00000000000579c3 */ /* 0x000e220000008800 */
[----:B------:R-:W-:Y:S01]  /*0d00*/  UMOV UR4, 0x400 ;  /* 0x0000040000047882 */ /* 0x000fe20000000000 */
[----:B------:R-:W-:Y:S02]  /*0d10*/  IADD3 R22, PT, PT, R11, R22, RZ ;  /* 0x000000160b167210 */ /* 0x000fe40007ffe0ff */
[----:B------:R-:W-:Y:S01]  /*0d20*/  ISETP.NE.AND P1, PT, R6, 0x1, PT ;  /* 0x000000010600780c */ /* 0x000fe20003f25270 */
[----:B0-----:R-:W-:-:S06]  /*0d30*/  ULEA UR4, UR5, UR4, 0x18 ;  /* 0x0000000405047291 */ /* 0x001fcc000f8ec0ff */
[----:B------:R-:W-:-:S05]  /*0d40*/  LEA R26, R22, UR4, 0x2 ;  /* 0x00000004161a7c11 */ /* 0x000fca000f8e10ff */
[----:B------:R-:W2:Y:S02]  /*0d50*/  LDS R22, [R26] ;  /* 0x000000001a167984 */ /* 0x000ea40000000800 */
[----:B--2---:R-:W-:Y:S01]  /*0d60*/  FFMA R21, R22, R23, R21 ;  /* 0x0000001716157223 */ /* 0x004fe20000000015 */
[----:B------:R-:W-:Y:S06]  /*0d70*/  @!P1 BRA `(.L_x_10) ;  /* 0x00000000001c9947 */ /* 0x000fec0003800000 */
[----:B------:R-:W-:Y:S01]  /*0d80*/  ISETP.NE.AND P1, PT, R6, 0x2, PT ;  /* 0x000000020600780c */ /* 0x000fe20003f25270 */
[----:B------:R-:W2:Y:S04]  /*0d90*/  LDG.E.CONSTANT R23, desc[UR6][R16.64+0x4] ;  /* 0x0000040610177981 */ /* 0x000ea8000c1e9900 */
[----:B------:R-:W2:Y:S08]  /*0da0*/  LDS R22, [R26+0x4] ;  /* 0x000004001a167984 */ /* 0x000eb00000000800 */
[----:B------:R-:W3:Y:S04]  /*0db0*/  @P1 LDG.E.CONSTANT R25, desc[UR6][R16.64+0x8] ;  /* 0x0000080610191981 */ /* 0x000ee8000c1e9900 */
[----:B------:R-:W3:Y:S01]  /*0dc0*/  @P1 LDS R24, [R26+0x8] ;  /* 0x000008001a181984 */ /* 0x000ee20000000800 */
[----:B--2---:R-:W-:-:S04]  /*0dd0*/  FFMA R21, R22, R23, R21 ;  /* 0x0000001716157223 */ /* 0x004fc80000000015 */
[----:B---3--:R-:W-:-:S07]  /*0de0*/  @P1 FFMA R21, R24, R25, R21 ;  /* 0x0000001918151223 */ /* 0x008fce0000000015 */
.L_x_10:
[----:B------:R0:W-:Y:S02]  /*0df0*/  STS [R12], R21 ;  /* 0x000000150c007388 */ /* 0x0001e40000000800 */
.L_x_7:
[----:B------:R-:W-:Y:S05]  /*0e00*/  BSYNC.RECONVERGENT B0 ;  /* 0x0000000000007941 */ /* 0x000fea0003800200 */
.L_x_6:
[----:B------:R-:W-:Y:S01]  /*0e10*/  BAR.SYNC.DEFER_BLOCKING 0x0 ;  /* 0x0000000000007b1d */ /* 0x000fe20000010000 */
[----:B------:R-:W-:-:S05]  /*0e20*/  ISETP.GE.U32.AND P1, PT, R19, R18, PT ;  /* 0x000000121300720c */ /* 0x000fca0003f26070 */
[----:B------:R-:W-:Y:S04]  /*0e30*/  BSSY.RECONVERGENT B0, `(.L_x_13) ;  /* 0x000000c000007945 */ /* 0x000fe80003800200 */
[----:B------:R-:W-:Y:S05]  /*0e40*/  @P0 BRA `(.L_x_14) ;  /* 0x0000000000280947 */ /* 0x000fea0003800000 */
[----:B------:R-:W1:Y:S01]  /*0e50*/  LDCU.64 UR4, c[0x0][0x388] ;  /* 0x00007100ff0477ac */ /* 0x000e620008000a00 */
[----:B------:R-:W-:-:S05]  /*0e60*/  IADD3 R17, P2, PT, R0, R19, RZ ;  /* 0x0000001300117210 */ /* 0x000fca0007f5e0ff */
[----:B------:R-:W-:Y:S01]  /*0e70*/  IMAD.X R20, RZ, RZ, R20, P2 ;  /* 0x000000ffff147224 */ /* 0x000fe200010e0614 */
[----:B-1----:R-:W-:-:S04]  /*0e80*/  LEA R16, P2, R17, UR4, 0x2 ;  /* 0x0000000411107c11 */ /* 0x002fc8000f8410ff */
[----:B------:R-:W-:Y:S02]  /*0e90*/  LEA.HI.X R17, R17, UR5, R20, 0x2, P2 ;  /* 0x0000000511117c11 */ /* 0x000fe400090f1414 */
[----:B------:R-:W1:Y:S04]  /*0ea0*/  LDS R20, [R12] ;  /* 0x000000000c147984 */ /* 0x000e680000000800 */
[----:B------:R-:W1:Y:S01]  /*0eb0*/  LDG.E.CONSTANT R17, desc[UR6][R16.64] ;  /* 0x0000000610117981 */ /* 0x000e62000c1e9900 */
[----:B0-----:R-:W-:Y:S01]  /*0ec0*/  LEA R21, R19, R13, 0x2 ;  /* 0x0000000d13157211 */ /* 0x001fe200078e10ff */
[----:B-1----:R-:W-:-:S05]  /*0ed0*/  FADD R20, R20, -R17 ;  /* 0x8000001114147221 */ /* 0x002fca0000000000 */
[----:B------:R1:W-:Y:S02]  /*0ee0*/  STS [R21], R20 ;  /* 0x0000001415007388 */ /* 0x0003e40000000800 */
.L_x_14:
[----:B------:R-:W-:Y:S05]  /*0ef0*/  BSYNC.RECONVERGENT B0 ;  /* 0x0000000000007941 */ /* 0x000fea0003800200 */
.L_x_13:
[----:B------:R-:W-:Y:S06]  /*0f00*/  BAR.SYNC.DEFER_BLOCKING 0x0 ;  /* 0x0000000000007b1d */ /* 0x000fec0000010000 */
[----:B------:R-:W-:Y:S04]  /*0f10*/  BSSY.RECONVERGENT B0, `(.L_x_15) ;  /* 0x0000030000007945 */ /* 0x000fe80003800200 */
[----:B------:R-:W-:Y:S05]  /*0f20*/  @P1 BRA `(.L_x_16) ;  /* 0x0000000000b81947 */ /* 0x000fea0003800000 */
[-C--:B-1----:R-:W-:Y:S01]  /*0f30*/  IABS R20, R2.reuse ;  /* 0x0000000200147213 */ /* 0x082fe20000000000 */
[----:B------:R-:W1:Y:S01]  /*0f40*/  S2R R24, SR_CgaCtaId ;  /* 0x0000000000187919 */ /* 0x000e620000008800 */
[----:B0-----:R-:W-:Y:S01]  /*0f50*/  MOV R21, 0x400 ;  /* 0x0000040000157802 */ /* 0x001fe20000000f00 */
[----:B-----5:R-:W-:Y:S01]  /*0f60*/  FADD R4, -R4, 1 ;  /* 0x3f80000004047421 */ /* 0x020fe20000000100 */
[----:B------:R-:W0:Y:S01]  /*0f70*/  I2F.RP R22, R20 ;  /* 0x0000001400167306 */ /* 0x000e220000209400 */
[----:B------:R-:W-:Y:S02]  /*0f80*/  ISETP.NE.AND P2, PT, R2, RZ, PT ;  /* 0x000000ff0200720c */ /* 0x000fe40003f45270 */
[----:B------:R-:W-:-:S05]  /*0f90*/  LOP3.LUT R2, RZ, R2, RZ, 0x33, !PT ;  /* 0x00000002ff027212 */ /* 0x000fca00078e33ff */
[----:B0-----:R-:W0:Y:S01]  /*0fa0*/  MUFU.RCP R22, R22 ;  /* 0x0000001600167308 */ /* 0x001e220000001000 */
[----:B-1----:R-:W-:Y:S01]  /*0fb0*/  LEA R21, R24, R21, 0x18 ;  /* 0x0000001518157211 */ /* 0x002fe200078ec0ff */
[----:B0-----:R-:W-:-:S06]  /*0fc0*/  VIADD R16, R22, 0xffffffe ;  /* 0x0ffffffe16107836 */ /* 0x001fcc0000000000 */
[----:B------:R0:W1:Y:S02]  /*0fd0*/  F2I.FTZ.U32.TRUNC.NTZ R17, R16 ;  /* 0x0000001000117305 */ /* 0x000064000021f000 */
[----:B0-----:R-:W-:Y:S01]  /*0fe0*/  IMAD.MOV.U32 R16, RZ, RZ, RZ ;  /* 0x000000ffff107224 */ /* 0x001fe200078e00ff */
[----:B-1----:R-:W-:-:S05]  /*0ff0*/  IADD3 R23, PT, PT, RZ, -R17, RZ ;  /* 0x80000011ff177210 */ /* 0x002fca0007ffe0ff */
[----:B------:R-:W-:-:S04]  /*1000*/  IMAD R23, R23, R20, RZ ;  /* 0x0000001417177224 */ /* 0x000fc800078e02ff */
[----:B------:R-:W-:Y:S01]  /*1010*/  IMAD.HI.U32 R22, R17, R23, R16 ;  /* 0x0000001711167227 */ /* 0x000fe200078e0010 */
[----:B------:R-:W-:-:S07]  /*1020*/  MOV R23, R19 ;  /* 0x0000001300177202 */ /* 0x000fce0000000f00 */
.L_x_17:
[----:B------:R-:W0:Y:S01]  /*1030*/  LDC R16, c[0x0][0x3c4] ;  /* 0x0000f100ff107b82 */ /* 0x000e220000000800 */
[----:B--2---:R-:W-:-:S05]  /*1040*/  IABS R25, R23 ;  /* 0x0000001700197213 */ /* 0x004fca0000000000 */
[----:B------:R-:W-:-:S04]  /*1050*/  IMAD.HI.U32 R17, R22, R25, RZ ;  /* 0x0000001916117227 */ /* 0x000fc800078e00ff */
[----:B------:R-:W-:Y:S01]  /*1060*/  IMAD.MOV R24, RZ, RZ, -R17 ;  /* 0x000000ffff187224 */ /* 0x000fe200078e0a11 */
[----:B0-----:R-:W-:-:S05]  /*1070*/  IABS R26, R16 ;  /* 0x00000010001a7213 */ /* 0x001fca0000000000 */
[----:B------:R-:W-:Y:S01]  /*1080*/  IMAD R25, R26, R24, R25 ;  /* 0x000000181a197224 */ /* 0x000fe200078e0219 */
[----:B------:R-:W-:-:S04]  /*1090*/  LOP3.LUT R24, R23, R16, RZ, 0x3c, !PT ;  /* 0x0000001017187212 */ /* 0x000fc800078e3cff */
[----:B------:R-:W-:Y:S02]  /*10a0*/  ISETP.GT.U32.AND P4, PT, R20, R25, PT ;  /* 0x000000191400720c */ /* 0x000fe40003f84070 */
[----:B------:R-:W-:-:S11]  /*10b0*/  ISETP.GE.AND P5, PT, R24, RZ, PT ;  /* 0x000000ff1800720c */ /* 0x000fd60003fa6270 */
[----:B------:R-:W-:Y:S01]  /*10c0*/  @!P4 IADD3 R25, PT, PT, R25, -R26, RZ ;  /* 0x8000001a1919c210 */ /* 0x000fe20007ffe0ff */
[----:B------:R-:W-:-:S03]  /*10d0*/  @!P4 VIADD R17, R17, 0x1 ;  /* 0x000000011111c836 */ /* 0x000fc60000000000 */
[----:B------:R-:W-:-:S13]  /*10e0*/  ISETP.GE.U32.AND P3, PT, R25, R20, PT ;  /* 0x000000141900720c */ /* 0x000fda0003f66070 */
[----:B------:R-:W-:-:S05]  /*10f0*/  @P3 IADD3 R17, PT, PT, R17, 0x1, RZ ;  /* 0x0000000111113810 */ /* 0x000fca0007ffe0ff */
[----:B------:R-:W-:-:S05]  /*1100*/  @!P5 IMAD.MOV R17, RZ, RZ, -R17 ;  /* 0x000000ffff11d224 */ /* 0x000fca00078e0a11 */
[----:B------:R-:W-:-:S04]  /*1110*/  SEL R24, R2, R17, !P2 ;  /* 0x0000001102187207 */ /* 0x000fc80005000000 */
[----:B------:R-:W-:-:S05]  /*1120*/  IADD3 R17, PT, PT, -R24, RZ, RZ ;  /* 0x000000ff18117210 */ /* 0x000fca0007ffe1ff */
[----:B------:R-:W-:-:S04]  /*1130*/  IMAD R17, R16, R17, R23 ;  /* 0x0000001110117224 */ /* 0x000fc800078e0217 */
[----:B------:R-:W-:-:S06]  /*1140*/  IMAD.WIDE R16, R17, 0x4, R14 ;  /* 0x0000000411107825 */ /* 0x000fcc00078e020e */
[----:B------:R-:W2:Y:S01]  /*1150*/  LDG.E.CONSTANT R16, desc[UR6][R16.64] ;  /* 0x0000000610107981 */ /* 0x000ea2000c1e9900 */
[----:B------:R-:W-:Y:S01]  /*1160*/  IMAD R26, R24, 0x4, R13 ;  /* 0x00000004181a7824 */ /* 0x000fe200078e020d */
[C---:B------:R-:W-:Y:S01]  /*1170*/  LEA R24, R23.reuse, R21, 0x2 ;  /* 0x0000001517187211 */ /* 0x040fe200078e10ff */
[----:B------:R-:W-:-:S04]  /*1180*/  VIADD R23, R23, UR8 ;  /* 0x0000000817177c36 */ /* 0x000fc80008000000 */
[----:B------:R-:W0:Y:S01]  /*1190*/  LDS R26, [R26] ;  /* 0x000000001a1a7984 */ /* 0x000e220000000800 */
[----:B------:R-:W-:-:S03]  /*11a0*/  ISETP.GE.AND P3, PT, R23, R18, PT ;  /* 0x000000121700720c */ /* 0x000fc60003f66270 */
[----:B------:R-:W1:Y:S01]  /*11b0*/  LDS R25, [R24] ;  /* 0x0000000018197984 */ /* 0x000e620000000800 */
[----:B0-----:R-:W-:-:S04]  /*11c0*/  FMUL R27, R3, R26 ;  /* 0x0000001a031b7220 */ /* 0x001fc80000400000 */
[----:B--2---:R-:W-:-:S04]  /*11d0*/  FMUL R27, R27, R16 ;  /* 0x000000101b1b7220 */ /* 0x004fc80000400000 */
[----:B-1----:R-:W-:-:S05]  /*11e0*/  FFMA R25, R4, R25, -R27 ;  /* 0x0000001904197223 */ /* 0x002fca000000081b */
[----:B------:R2:W-:Y:S01]  /*11f0*/  STS [R24], R25 ;  /* 0x0000001918007388 */ /* 0x0005e20000000800 */
[----:B------:R-:W-:Y:S05]  /*1200*/  @!P3 BRA `(.L_x_17) ;  /* 0xfffffffc0088b947 */ /* 0x000fea000383ffff */
.L_x_16:
[----:B------:R-:W-:Y:S05]  /*1210*/  BSYNC.RECONVERGENT B0 ;  /* 0x0000000000007941 */ /* 0x000fea0003800200 */
.L_x_15:
[----:B------:R-:W-:Y:S01]  /*1220*/  BAR.SYNC.DEFER_BLOCKING 0x0 ;  /* 0x0000000000007b1d */ /* 0x000fe20000010000 */
[----:B------:R-:W-:-:S05]  /*1230*/  IADD3 R5, PT, PT, R5, 0x1, RZ ;  /* 0x0000000105057810 */ /* 0x000fca0007ffe0ff */
[----:B------:R-:W-:Y:S04]  /*1240*/  BSSY.RECONVERGENT B0, `(.L_x_18) ;  /* 0x0000010000007945 */ /* 0x000fe80003800200 */
[----:B------:R-:W-:Y:S05]  /*1250*/  @P1 BRA `(.L_x_19) ;  /* 0x0000000000381947 */ /* 0x000fea0003800000 */
[----:B------:R-:W1:Y:S01]  /*1260*/  S2R R15, SR_CgaCtaId ;  /* 0x00000000000f7919 */ /* 0x000e620000008800 */
[----:B-----5:R-:W3:Y:S01]  /*1270*/  LDC.64 R2, c[0x0][0x3b0] ;  /* 0x0000ec00ff027b82 */ /* 0x020ee20000000a00 */
[----:B------:R-:W-:Y:S01]  /*1280*/  MOV R4, 0x400 ;  /* 0x0000040000047802 */ /* 0x000fe20000000f00 */
[----:B------:R-:W-:Y:S02]  /*1290*/  IMAD R16, R18, R5, RZ ;  /* 0x0000000512107224 */ /* 0x000fe400078e02ff */
[----:B------:R-:W-:Y:S01]  /*12a0*/  IMAD.MOV.U32 R17, RZ, RZ, R19 ;  /* 0x000000ffff117224 */ /* 0x000fe200078e0013 */
[----:B-1----:R-:W-:-:S07]  /*12b0*/  LEA R20, R15, R4, 0x18 ;  /* 0x000000040f147211 */ /* 0x002fce00078ec0ff */
.L_x_20:
[C---:B------:R-:W-:Y:S02]  /*12c0*/  LEA R4, R17.reuse, R20, 0x2 ;  /* 0x0000001411047211 */ /* 0x040fe400078e10ff */
[----:B----4-:R-:W-:Y:S01]  /*12d0*/  IADD3 R15, PT, PT, R16, R17, RZ ;  /* 0x00000011100f7210 */ /* 0x010fe20007ffe0ff */
[----:B------:R-:W-:Y:S02]  /*12e0*/  VIADD R17, R17, UR8 ;  /* 0x0000000811117c36 */ /* 0x000fe40008000000 */
[----:B0-----:R-:W0:Y:S02]  /*12f0*/  LDS R21, [R4] ;  /* 0x0000000004157984 */ /* 0x001e240000000800 */
[----:B---3--:R-:W-:Y:S01]  /*1300*/  IMAD.WIDE R14, R15, 0x4, R2 ;  /* 0x000000040f0e7825 */ /* 0x008fe200078e0202 */
[----:B------:R-:W-:-:S04]  /*1310*/  ISETP.GE.AND P1, PT, R17, R18, PT ;  /* 0x000000121100720c */ /* 0x000fc80003f26270 */
[----:B0-----:R4:W-:Y:S09]  /*1320*/  STG.E desc[UR6][R14.64], R21 ;  /* 0x000000150e007986 */ /* 0x0019f2000c101906 */
[----:B------:R-:W-:Y:S05]  /*1330*/  @!P1 BRA `(.L_x_20) ;  /* 0xfffffffc00e09947 */ /* 0x000fea000383ffff */
.L_x_19:
[----:B------:R-:W-:Y:S05]  /*1340*/  BSYNC.RECONVERGENT B0 ;  /* 0x0000000000007941 */ /* 0x000fea0003800200 */
.L_x_18:
[----:B------:R-:W-:Y:S04]  /*1350*/  BSSY.RECONVERGENT B0, `(.L_x_21) ;  /* 0x00000a7000007945 */ /* 0x000fe80003800200 */
[----:B------:R-:W-:Y:S05]  /*1360*/  @P0 BRA `(.L_x_22) ;  /* 0x0000000800940947 */ /* 0x000fea0003800000 */
[----:B------:R-:W-:Y:S01]  /*1370*/  ISETP.GE.U32.AND P0, PT, R10, 0xf, PT ;  /* 0x0000000f0a00780c */ /* 0x000fe20003f06070 */
[----:B-----5:R-:W-:Y:S01]  /*1380*/  HFMA2 R4, -RZ, RZ, 0, 0 ;  /* 0x00000000ff047431 */ /* 0x020fe200000001ff */
[----:B----4-:R-:W-:Y:S02]  /*1390*/  SHF.R.S32.HI R14, RZ, 0x1f, R0 ;  /* 0x0000001fff0e7819 */ /* 0x010fe40000011400 */
[----:B------:R-:W-:-:S09]  /*13a0*/  MOV R15, RZ ;  /* 0x000000ff000f7202 */ /* 0x000fd20000000f00 */
[----:B------:R-:W-:Y:S05]  /*13b0*/  @!P0 BRA `(.L_x_23) ;  /* 0x0000000400008947 */ /* 0x000fea0003800000 */
[----:B------:R-:W3:Y:S01]  /*13c0*/  S2UR UR5, SR_CgaCtaId ;  /* 0x00000000000579c3 */ /* 0x000ee20000008800 */
[----:B------:R-:W-:Y:S01]  /*13d0*/  UMOV UR4, 0x400 ;  /* 0x0000040000047882 */ /* 0x000fe20000000000 */
[----:B------:R-:W-:Y:S01]  /*13e0*/  IMAD.MOV.U32 R4, RZ, RZ, RZ ;  /* 0x000000ffff047224 */ /* 0x000fe200078e00ff */
[----:B---3--:R-:W-:-:S03]  /*13f0*/  ULEA UR5, UR5, UR4, 0x18 ;  /* 0x0000000405057291 */ /* 0x008fc6000f8ec0ff */
[----:B------:R-:W-:-:S09]  /*1400*/  UMOV UR4, URZ ;  /* 0x000000ff00047c82 */ /* 0x000fd20008000000 */
.L_x_24:
[----:B------:R-:W3:Y:S01]  /*1410*/  LDC.64 R2, c[0x0][0x390] ;  /* 0x0000e400ff027b82 */ /* 0x000ee20000000a00 */
[----:B------:R-:W-:-:S04]  /*1420*/  IADD3 R15, P0, PT, R0, UR4, RZ ;  /* 0x00000004000f7c10 */ /* 0x000fc8000ff1e0ff */
[----:B------:R-:W-:Y:S02]  /*1430*/  IADD3.X R16, PT, PT, RZ, R14, RZ, P0, !PT ;  /* 0x0000000eff107210 */ /* 0x000fe400007fe4ff */
[----:B---3--:R-:W-:-:S04]  /*1440*/  LEA R2, P0, R15, R2, 0x2 ;  /* 0x000000020f027211 */ /* 0x008fc800078010ff */
[----:B------:R-:W-:-:S05]  /*1450*/  LEA.HI.X R3, R15, R3, R16, 0x2, P0 ;  /* 0x000000030f037211 */ /* 0x000fca00000f1410 */
[----:B--2---:R-:W2:Y:S04]  /*1460*/  LDG.E.CONSTANT R24, desc[UR6][R2.64] ;  /* 0x0000000602187981 */ /* 0x004ea8000c1e9900 */
[----:B------:R-:W3:Y:S04]  /*1470*/  LDG.E.CONSTANT R23, desc[UR6][R2.64+0x4] ;  /* 0x0000040602177981 */ /* 0x000ee8000c1e9900 */
[----:B------:R-:W4:Y:S04]  /*1480*/  LDG.E.CONSTANT R22, desc[UR6][R2.64+0x8] ;  /* 0x0000080602167981 */ /* 0x000f28000c1e9900 */
[----:B01----:R-:W5:Y:S04]  /*1490*/  LDG.E.CONSTANT R21, desc[UR6][R2.64+0xc] ;  /* 0x00000c0602157981 */ /* 0x003f68000c1e9900 */
[----:B------:R-:W5:Y:S04]  /*14a0*/  LDG.E.CONSTANT R20, desc[UR6][R2.64+0x10] ;  /* 0x0000100602147981 */ /* 0x000f68000c1e9900 */
[----:B------:R-:W5:Y:S04]  /*14b0*/  LDG.E.CONSTANT R17, desc[UR6][R2.64+0x14] ;  /* 0x0000140602117981 */ /* 0x000f68000c1e9900 */
[----:B------:R-:W5:Y:S01]  /*14c0*/  LDG.E.CONSTANT R16, desc[UR6][R2.64+0x18] ;  /* 0x0000180602107981 */ /* 0x000f62000c1e9900 */
[----:B------:R-:W-:-:S04]  /*14d0*/  IADD3 R15, PT, PT, R11, UR4, RZ ;  /* 0x000000040b0f7c10 */ /* 0x000fc8000fffe0ff */
[----:B------:R-:W-:-:S05]  /*14e0*/  LEA R15, R15, UR5, 0x2 ;  /* 0x000000050f0f7c11 */ /* 0x000fca000f8e10ff */
[----:B------:R-:W2:Y:S04]  /*14f0*/  LDS R25, [R15] ;  /* 0x000000000f197984 */ /* 0x000ea80000000800 */
[----:B------:R-:W3:Y:S04]  /*1500*/  LDS R27, [R15+0x4] ;  /* 0x000004000f1b7984 */ /* 0x000ee80000000800 */
[----:B------:R-:W4:Y:S04]  /*1510*/  LDS R26, [R15+0x8] ;  /* 0x000008000f1a7984 */ /* 0x000f280000000800 */
[----:B------:R-:W-:Y:S01]  /*1520*/  LDS R29, [R15+0x24] ;  /* 0x000024000f1d7984 */ /* 0x000fe20000000800 */
[----:B--2---:R-:W-:-:S03]  /*1530*/  FFMA R24, R25, R24, R4 ;  /* 0x0000001819187223 */ /* 0x004fc60000000004 */
[----:B------:R-:W2:Y:S01]  /*1540*/  LDG.E.CONSTANT R4, desc[UR6][R2.64+0x1c] ;  /* 0x00001c0602047981 */ /* 0x000ea2000c1e9900 */
[----:B---3--:R-:W-:-:S03]  /*1550*/  FFMA R23, R27, R23, R24 ;  /* 0x000000171b177223 */ /* 0x008fc60000000018 */
[----:B------:R-:W5:Y:S01]  /*1560*/  LDS R25, [R15+0xc] ;  /* 0x00000c000f197984 */ /* 0x000f620000000800 */
[----:B----4-:R-:W-:-:S03]  /*1570*/  FFMA R26, R26, R22, R23 ;  /* 0x000000161a1a7223 */ /* 0x010fc60000000017 */
[----:B------:R-:W0:Y:S04]  /*1580*/  LDS R24, [R15+0x10] ;  /* 0x000010000f187984 */ /* 0x000e280000000800 */
[----:B------:R-:W3:Y:S04]  /*1590*/  LDG.E.CONSTANT R22, desc[UR6][R2.64+0x20] ;  /* 0x0000200602167981 */ /* 0x000ee8000c1e9900 */
[----:B------:R-:W1:Y:S04]  /*15a0*/  LDS R27, [R15+0x14] ;  /* 0x000014000f1b7984 */ /* 0x000e680000000800 */
[----:B------:R-:W4:Y:S01]  /*15b0*/  LDG.E.CONSTANT R23, desc[UR6][R2.64+0x2c] ;  /* 0x00002c0602177981 */ /* 0x000f22000c1e9900 */
[----:B-----5:R-:W-:-:S03]  /*15c0*/  FFMA R25, R25, R21, R26 ;  /* 0x0000001519197223 */ /* 0x020fc6000000001a */
[----:B------:R-:W5:Y:S01]  /*15d0*/  LDG.E.CONSTANT R21, desc[UR6][R2.64+0x24] ;  /* 0x0000240602157981 */ /* 0x000f62000c1e9900 */
[----:B0-----:R-:W-:-:S03]  /*15e0*/  FFMA R24, R24, R20, R25 ;  /* 0x0000001418187223 */ /* 0x001fc60000000019 */
[----:B------:R-:W0:Y:S04]  /*15f0*/  LDS R26, [R15+0x18] ;  /* 0x000018000f1a7984 */ /* 0x000e280000000800 */
[----:B------:R-:W4:Y:S01]  /*1600*/  LDG.E.CONSTANT R20, desc[UR6][R2.64+0x28] ;  /* 0x0000280602147981 */ /* 0x000f22000c1e9900 */
[----:B-1----:R-:W-:-:S03]  /*1610*/  FFMA R27, R27, R17, R24 ;  /* 0x000000111b1b7223 */ /* 0x002fc60000000018 */
[----:B------:R-:W4:Y:S04]  /*1620*/  LDG.E.CONSTANT R17, desc[UR6][R2.64+0x30] ;  /* 0x0000300602117981 */ /* 0x000f28000c1e9900 */
[----:B------:R-:W4:Y:S04]  /*1630*/  LDG.E.CONSTANT R24, desc[UR6][R2.64+0x34] ;  /* 0x0000340602187981 */ /* 0x000f28000c1e9900 */
[----:B------:R-:W4:Y:S01]  /*1640*/  LDG.E.CONSTANT R25, desc[UR6][R2.64+0x3c] ;  /* 0x00003c0602197981 */ /* 0x000f22000c1e9900 */
[----:B0-----:R-:W-:-:S03]  /*1650*/  FFMA R27, R26, R16, R27 ;  /* 0x000000101a1b7223 */ /* 0x001fc6000000001b */
[----:B------:R0:W4:Y:S04]  /*1660*/  LDG.E.CONSTANT R16, desc[UR6][R2.64+0x38] ;  /* 0x0000380602107981 */ /* 0x000128000c1e9900 */
[----:B------:R-:W2:Y:S04]  /*1670*/  LDS R26, [R15+0x1c] ;  /* 0x00001c000f1a7984 */ /* 0x000ea80000000800 */
[----:B0-----:R-:W-:Y:S04]  /*1680*/  LDS R2, [R15+0x38] ;  /* 0x000038000f027984 */ /* 0x001fe80000000800 */
[----:B------:R-:W-:Y:S01]  /*1690*/  LDS R3, [R15+0x3c] ;  /* 0x00003c000f037984 */ /* 0x000fe20000000800 */
[----:B------:R-:W-:-:S06]  /*16a0*/  UIADD3 UR4, UPT, UPT, UR4, 0x10, URZ ;  /* 0x0000001004047890 */ /* 0x000fcc000fffe0ff */
[----:B------:R-:W-:Y:S01]  /*16b0*/  ISETP.NE.AND P0, PT, R7, UR4, PT ;  /* 0x0000000407007c0c */ /* 0x000fe2000bf05270 */
[----:B--2---:R-:W-:Y:S02]  /*16c0*/  FFMA R27, R26, R4, R27 ;  /* 0x000000041a1b7223 */ /* 0x004fe4000000001b */
[----:B------:R-:W3:Y:S04]  /*16d0*/  LDS R4, [R15+0x20] ;  /* 0x000020000f047984 */ /* 0x000ee80000000800 */
[----:B------:R-:W4:Y:S01]  /*16e0*/  LDS R26, [R15+0x28] ;  /* 0x000028000f1a7984 */ /* 0x000f220000000800 */
[----:B---3--:R-:W-:-:S03]  /*16f0*/  FFMA R22, R4, R22, R27 ;  /* 0x0000001604167223 */ /* 0x008fc6000000001b */
[----:B------:R-:W0:Y:S04]  /*1700*/  LDS R4, [R15+0x2c] ;  /* 0x00002c000f047984 */ /* 0x000e280000000800 */
[----:B------:R-:W1:Y:S01]  /*1710*/  LDS R27, [R15+0x30] ;  /* 0x000030000f1b7984 */ /* 0x000e620000000800 */
[----:B-----5:R-:W-:-:S03]  /*1720*/  FFMA R29, R29, R21, R22 ;  /* 0x000000151d1d7223 */ /* 0x020fc60000000016 */
[----:B------:R-:W2:Y:S01]  /*1730*/  LDS R21, [R15+0x34] ;  /* 0x000034000f157984 */ /* 0x000ea20000000800 */
[----:B----4-:R-:W-:-:S04]  /*1740*/  FFMA R29, R26, R20, R29 ;  /* 0x000000141a1d7223 */ /* 0x010fc8000000001d */
[----:B0-----:R-:W-:-:S04]  /*1750*/  FFMA R4, R4, R23, R29 ;  /* 0x0000001704047223 */ /* 0x001fc8000000001d */
[----:B-1----:R-:W-:-:S04]  /*1760*/  FFMA R4, R27, R17, R4 ;  /* 0x000000111b047223 */ /* 0x002fc80000000004 */
[----:B--2---:R-:W-:-:S04]  /*1770*/  FFMA R21, R21, R24, R4 ;  /* 0x0000001815157223 */ /* 0x004fc80000000004 */
[----:B------:R-:W-:-:S04]  /*1780*/  FFMA R2, R2, R16, R21 ;  /* 0x0000001002027223 */ /* 0x000fc80000000015 */
[----:B------:R-:W-:Y:S01]  /*1790*/  FFMA R4, R3, R25, R2 ;  /* 0x0000001903047223 */ /* 0x000fe20000000002 */
[----:B------:R-:W-:Y:S06]  /*17a0*/  @P0 BRA `(.L_x_24) ;  /* 0xfffffffc00180947 */ /* 0x000fec000383ffff */
[----:B------:R-:W-:-:S07]  /*17b0*/  IMAD.MOV.U32 R15, RZ, RZ, R7 ;  /* 0x000000ffff0f7224 */ /* 0x000fce00078e0007 */
.L_x_23:
[----:B------:R-:W-:-:S13]  /*17c0*/  ISETP.NE.AND P0, PT, R9, RZ, PT ;  /* 0x000000ff0900720c */ /* 0x000fda0003f05270 */
[----:B------:R-:W-:Y:S05]  /*17d0*/  @!P0 BRA `(.L_x_25) ;  /* 0x0000000400688947 */ /* 0x000fea0003800000 */
[----:B------:R-:W-:Y:S02]  /*17e0*/  IADD3 R2, PT, PT, R9, -0x1, RZ ;  /* 0xffffffff09027810 */ /* 0x000fe40007ffe0ff */
[----:B------:R-:W-:Y:S02]  /*17f0*/  ISETP.NE.AND P1, PT, R8, RZ, PT ;  /* 0x000000ff0800720c */ /* 0x000fe40003f25270 */
[----:B------:R-:W-:-:S13]  /*1800*/  ISETP.GE.U32.AND P0, PT, R2, 0x7, PT ;  /* 0x000000070200780c */ /* 0x000fda0003f06070 */
[----:B------:R-:W-:Y:S05]  /*1810*/  @!P0 BRA `(.L_x_26) ;  /* 0x00000000008c8947 */ /* 0x000fea0003800000 */
[----:B------:R-:W3:Y:S01]  /*1820*/  LDC.64 R2, c[0x0][0x390] ;  /* 0x0000e400ff027b82 */ /* 0x000ee20000000a00 */
[----:B------:R-:W-:-:S04]  /*1830*/  IADD3 R16, P0, PT, R0, R15, RZ ;  /* 0x0000000f00107210 */ /* 0x000fc80007f1e0ff */
[----:B------:R-:W-:Y:S02]  /*1840*/  IADD3.X R17, PT, PT, RZ, R14, RZ, P0, !PT ;  /* 0x0000000eff117210 */ /* 0x000fe400007fe4ff */
[----:B---3--:R-:W-:-:S04]  /*1850*/  LEA R2, P0, R16, R2, 0x2 ;  /* 0x0000000210027211 */ /* 0x008fc800078010ff */
[----:B------:R-:W-:-:S05]  /*1860*/  LEA.HI.X R3, R16, R3, R17, 0x2, P0 ;  /* 0x0000000310037211 */ /* 0x000fca00000f1411 */
[----:B------:R-:W3:Y:S04]  /*1870*/  LDG.E.CONSTANT R26, desc[UR6][R2.64] ;  /* 0x00000006021a7981 */ /* 0x000ee8000c1e9900 */
[----:B------:R-:W4:Y:S04]  /*1880*/  LDG.E.CONSTANT R23, desc[UR6][R2.64+0x4] ;  /* 0x0000040602177981 */ /* 0x000f28000c1e9900 */
[----:B------:R-:W5:Y:S04]  /*1890*/  LDG.E.CONSTANT R16, desc[UR6][R2.64+0x8] ;  /* 0x0000080602107981 */ /* 0x000f68000c1e9900 */
[----:B-1----:R-:W5:Y:S04]  /*18a0*/  LDG.E.CONSTANT R20, desc[UR6][R2.64+0xc] ;  /* 0x00000c0602147981 */ /* 0x002f68000c1e9900 */
[----:B------:R-:W5:Y:S04]  /*18b0*/  LDG.E.CONSTANT R22, desc[UR6][R2.64+0x10] ;  /* 0x0000100602167981 */ /* 0x000f68000c1e9900 */
[----:B0-----:R-:W5:Y:S04]  /*18c0*/  LDG.E.CONSTANT R21, desc[UR6][R2.64+0x14] ;  /* 0x0000140602157981 */ /* 0x001f68000c1e9900 */
[----:B------:R-:W5:Y:S04]  /*18d0*/  LDG.E.CONSTANT R17, desc[UR6][R2.64+0x18] ;  /* 0x0000180602117981 */ /* 0x000f68000c1e9900 */
[----:B--2---:R0:W2:Y:S01]  /*18e0*/  LDG.E.CONSTANT R24, desc[UR6][R2.64+0x1c] ;  /* 0x00001c0602187981 */ /* 0x0040a2000c1e9900 */
[----:B------:R-:W1:Y:S01]  /*18f0*/  S2UR UR5, SR_CgaCtaId ;  /* 0x00000000000579c3 */ /* 0x000e620000008800 */
[----:B------:R-:W-:Y:S01]  /*1900*/  UMOV UR4, 0x400 ;  /* 0x0000040000047882 */ /* 0x000fe20000000000 */
[----:B------:R-:W-:Y:S01]  /*1910*/  IMAD.IADD R25, R11, 0x1, R15 ;  /* 0x000000010b197824 */ /* 0x000fe200078e020f */
[----:B------:R-:W-:Y:S01]  /*1920*/  IADD3 R15, PT, PT, R15, 0x8, RZ ;  /* 0x000000080f0f7810 */ /* 0x000fe20007ffe0ff */
[----:B-1----:R-:W-:-:S06]  /*1930*/  ULEA UR4, UR5, UR4, 0x18 ;  /* 0x0000000405047291 */ /* 0x002fcc000f8ec0ff */
[----:B------:R-:W-:-:S05]  /*1940*/  LEA R25, R25, UR4, 0x2 ;  /* 0x0000000419197c11 */ /* 0x000fca000f8e10ff */
[----:B------:R-:W3:Y:S04]  /*1950*/  LDS R27, [R25] ;  /* 0x00000000191b7984 */ /* 0x000ee80000000800 */
[----:B0-----:R-:W-:Y:S04]  /*1960*/  LDS R2, [R25+0xc] ;  /* 0x00000c0019027984 */ /* 0x001fe80000000800 */
[----:B------:R-:W-:Y:S04]  /*1970*/  LDS R3, [R25+0x10] ;  /* 0x0000100019037984 */ /* 0x000fe80000000800 */
[----:B------:R-:W-:Y:S01]  /*1980*/  LDS R29, [R25+0x18] ;  /* 0x00001800191d7984 */ /* 0x000fe20000000800 */
[----:B---3--:R-:W-:-:S03]  /*1990*/  FFMA R26, R27, R26, R4 ;  /* 0x0000001a1b1a7223 */ /* 0x008fc60000000004 */
[----:B------:R-:W4:Y:S04]  /*19a0*/  LDS R27, [R25+0x4] ;  /* 0x00000400191b7984 */ /* 0x000f280000000800 */
[----:B------:R-:W5:Y:S01]  /*19b0*/  LDS R4, [R25+0x8] ;  /* 0x0000080019047984 */ /* 0x000f620000000800 */
[----:B----4-:R-:W-:-:S03]  /*19c0*/  FFMA R23, R27, R23, R26 ;  /* 0x000000171b177223 */ /* 0x010fc6000000001a */
[----:B------:R-:W0:Y:S01]  /*19d0*/  LDS R27, [R25+0x14] ;  /* 0x00001400191b7984 */ /* 0x000e220000000800 */
[----:B-----5:R-:W-:-:S03]  /*19e0*/  FFMA R23, R4, R16, R23 ;  /* 0x0000001004177223 */ /* 0x020fc60000000017 */
[----:B------:R-:W2:Y:S01]  /*19f0*/  LDS R4, [R25+0x1c] ;  /* 0x00001c0019047984 */ /* 0x000ea20000000800 */
[----:B------:R-:W-:-:S04]  /*1a00*/  FFMA R2, R2, R20, R23 ;  /* 0x0000001402027223 */ /* 0x000fc80000000017 */
[----:B------:R-:W-:-:S04]  /*1a10*/  FFMA R2, R3, R22, R2 ;  /* 0x0000001603027223 */ /* 0x000fc80000000002 */
[----:B0-----:R-:W-:-:S04]  /*1a20*/  FFMA R2, R27, R21, R2 ;  /* 0x000000151b027223 */ /* 0x001fc80000000002 */
[----:B------:R-:W-:-:S04]  /*1a30*/  FFMA R17, R29, R17, R2 ;  /* 0x000000111d117223 */ /* 0x000fc80000000002 */
[----:B--2---:R-:W-:-:S07]  /*1a40*/  FFMA R4, R4, R24, R17 ;  /* 0x0000001804047223 */ /* 0x004fce0000000011 */
.L_x_26:
[----:B------:R-:W-:Y:S05]  /*1a50*/  @!P1 BRA `(.L_x_25) ;  /* 0x0000000000c89947 */ /* 0x000fea0003800000 */
[----:B------:R-:W-:Y:S02]  /*1a60*/  IADD3 R2, PT, PT, R8, -0x1, RZ ;  /* 0xffffffff08027810 */ /* 0x000fe40007ffe0ff */
[----:B------:R-:W-:Y:S02]  /*1a70*/  ISETP.NE.AND P1, PT, R6, RZ, PT ;  /* 0x000000ff0600720c */ /* 0x000fe40003f25270 */
[----:B------:R-:W-:-:S13]  /*1a80*/  ISETP.GE.U32.AND P0, PT, R2, 0x3, PT ;  /* 0x000000030200780c */ /* 0x000fda0003f06070 */
[----:B------:R-:W-:Y:S05]  /*1a90*/  @!P0 BRA `(.L_x_27) ;  /* 0x00000000005c8947 */ /* 0x000fea0003800000 */
[----:B------:R-:W3:Y:S01]  /*1aa0*/  LDC.64 R2, c[0x0][0x390] ;  /* 0x0000e400ff027b82 */ /* 0x000ee20000000a00 */
[----:B------:R-:W-:-:S05]  /*1ab0*/  IADD3 R16, P0, PT, R0, R15, RZ ;  /* 0x0000000f00107210 */ /* 0x000fca0007f1e0ff */
[----:B------:R-:W-:Y:S01]  /*1ac0*/  IMAD.X R17, RZ, RZ, R14, P0 ;  /* 0x000000ffff117224 */ /* 0x000fe200000e060e */
[----:B---3--:R-:W-:-:S04]  /*1ad0*/  LEA R2, P0, R16, R2, 0x2 ;  /* 0x0000000210027211 */ /* 0x008fc800078010ff */
[----:B------:R-:W-:-:S05]  /*1ae0*/  LEA.HI.X R3, R16, R3, R17, 0x2, P0 ;  /* 0x0000000310037211 */ /* 0x000fca00000f1411 */
[----:B-1----:R-:W3:Y:S04]  /*1af0*/  LDG.E.CONSTANT R20, desc[UR6][R2.64] ;  /* 0x0000000602147981 */ /* 0x002ee8000c1e9900 */
[----:B0-----:R-:W4:Y:S04]  /*1b00*/  LDG.E.CONSTANT R21, desc[UR6][R2.64+0x4] ;  /* 0x0000040602157981 */ /* 0x001f28000c1e9900 */
[----:B------:R-:W5:Y:S04]  /*1b10*/  LDG.E.CONSTANT R23, desc[UR6][R2.64+0x8] ;  /* 0x0000080602177981 */ /* 0x000f68000c1e9900 */
[----:B--2---:R-:W2:Y:S01]  /*1b20*/  LDG.E.CONSTANT R25, desc[UR6][R2.64+0xc] ;  /* 0x00000c0602197981 */ /* 0x004ea2000c1e9900 */
[----:B------:R-:W0:Y:S01]  /*1b30*/  S2UR UR5, SR_CgaCtaId ;  /* 0x00000000000579c3 */ /* 0x000e220000008800 */
[----:B------:R-:W-:Y:S01]  /*1b40*/  UMOV UR4, 0x400 ;  /* 0x0000040000047882 */ /* 0x000fe20000000000 */
[----:B------:R-:W-:-:S02]  /*1b50*/  IADD3 R16, PT, PT, R11, R15, RZ ;  /* 0x0000000f0b107210 */ /* 0x000fc40007ffe0ff */
[----:B------:R-:W-:Y:S01]  /*1b60*/  IADD3 R15, PT, PT, R15, 0x4, RZ ;  /* 0x000000040f0f7810 */ /* 0x000fe20007ffe0ff */
[----:B0-----:R-:W-:-:S06]  /*1b70*/  ULEA UR4, UR5, UR4, 0x18 ;  /* 0x0000000405047291 */ /* 0x001fcc000f8ec0ff */
[----:B------:R-:W-:-:S05]  /*1b80*/  LEA R16, R16, UR4, 0x2 ;  /* 0x0000000410107c11 */ /* 0x000fca000f8e10ff */
[----:B------:R-:W3:Y:S04]  /*1b90*/  LDS R17, [R16] ;  /* 0x0000000010117984 */ /* 0x000ee80000000800 */
[----:B------:R-:W4:Y:S04]  /*1ba0*/  LDS R22, [R16+0x4] ;  /* 0x0000040010167984 */ /* 0x000f280000000800 */
[----:B------:R-:W5:Y:S04]  /*1bb0*/  LDS R24, [R16+0x8] ;  /* 0x0000080010187984 */ /* 0x000f680000000800 */
[----:B------:R-:W2:Y:S01]  /*1bc0*/  LDS R26, [R16+0xc] ;  /* 0x00000c00101a7984 */ /* 0x000ea20000000800 */
[----:B---3--:R-:W-:-:S04]  /*1bd0*/  FFMA R17, R17, R20, R4 ;  /* 0x0000001411117223 */ /* 0x008fc80000000004 */
[----:B----4-:R-:W-:-:S04]  /*1be0*/  FFMA R17, R22, R21, R17 ;  /* 0x0000001516117223 */ /* 0x010fc80000000011 */
[----:B-----5:R-:W-:-:S04]  /*1bf0*/  FFMA R17, R24, R23, R17 ;  /* 0x0000001718117223 */ /* 0x020fc80000000011 */
[----:B--2---:R-:W-:-:S07]  /*1c00*/  FFMA R4, R26, R25, R17 ;  /* 0x000000191a047223 */ /* 0x004fce0000000011 */
.L_x_27:
[----:B------:R-:W-:Y:S05]  /*1c10*/  @!P1 BRA `(.L_x_25) ;  /* 0x0000000000589947 */ /* 0x000fea0003800000 */
[----:B------:R-:W3:Y:S01]  /*1c20*/  LDC.64 R2, c[0x0][0x390] ;  /* 0x0000e400ff027b82 */ /* 0x000ee20000000a00 */
[----:B------:R-:W-:-:S05]  /*1c30*/  IADD3 R16, P0, PT, R0, R15, RZ ;  /* 0x0000000f00107210 */ /* 0x000fca0007f1e0ff */
[----:B------:R-:W-:Y:S01]  /*1c40*/  IMAD.X R14, RZ, RZ, R14, P0 ;  /* 0x000000ffff0e7224 */ /* 0x000fe200000e060e */
[----:B---3--:R-:W-:-:S04]  /*1c50*/  LEA R2, P0, R16, R2, 0x2 ;  /* 0x0000000210027211 */ /* 0x008fc800078010ff */
[----:B------:R-:W-:-:S05]  /*1c60*/  LEA.HI.X R3, R16, R3, R14, 0x2, P0 ;  /* 0x0000000310037211 */ /* 0x000fca00000f140e */
[----:B------:R-:W3:Y:S01]  /*1c70*/  LDG.E.CONSTANT R16, desc[UR6][R2.64] ;  /* 0x0000000602107981 */ /* 0x000ee2000c1e9900 */
[----:B------:R-:W4:Y:S01]  /*1c80*/  S2UR UR5, SR_CgaCtaId ;  /* 0x00000000000579c3 */ /* 0x000f220000008800 */
[----:B------:R-:W-:Y:S01]  /*1c90*/  UMOV UR4, 0x400 ;  /* 0x0000040000047882 */ /* 0x000fe20000000000 */
[----:B------:R-:W-:Y:S02]  /*1ca0*/  IADD3 R14, PT, PT, R11, R15, RZ ;  /* 0x0000000f0b0e7210 */ /* 0x000fe40007ffe0ff */
[----:B------:R-:W-:Y:S01]  /*1cb0*/  ISETP.NE.AND P0, PT, R6, 0x1, PT ;  /* 0x000000010600780c */ /* 0x000fe20003f05270 */
[----:B----4-:R-:W-:-:S06]  /*1cc0*/  ULEA UR4, UR5, UR4, 0x18 ;  /* 0x0000000405047291 */ /* 0x010fcc000f8ec0ff */
[----:B-1----:R-:W-:-:S05]  /*1cd0*/  LEA R20, R14, UR4, 0x2 ;  /* 0x000000040e147c11 */ /* 0x002fca000f8e10ff */
[----:B------:R-:W3:Y:S02]  /*1ce0*/  LDS R15, [R20] ;  /* 0x00000000140f7984 */ /* 0x000ee40000000800 */
[----:B---3--:R-:W-:Y:S01]  /*1cf0*/  FFMA R4, R15, R16, R4 ;  /* 0x000000100f047223 */ /* 0x008fe20000000004 */
[----:B------:R-:W-:Y:S06]  /*1d00*/  @!P0 BRA `(.L_x_25) ;  /* 0x00000000001c8947 */ /* 0x000fec0003800000 */
[----:B------:R-:W-:Y:S01]  /*1d10*/  ISETP.NE.AND P0, PT, R6, 0x2, PT ;  /* 0x000000020600780c */ /* 0x000fe20003f05270 */
[----:B------:R-:W3:Y:S04]  /*1d20*/  LDG.E.CONSTANT R14, desc[UR6][R2.64+0x4] ;  /* 0x00000406020e7981 */ /* 0x000ee8000c1e9900 */
[----:B------:R-:W3:Y:S08]  /*1d30*/  LDS R15, [R20+0x4] ;  /* 0x00000400140f7984 */ /* 0x000ef00000000800 */
[----:B------:R-:W4:Y:S04]  /*1d40*/  @P0 LDG.E.CONSTANT R16, desc[UR6][R2.64+0x8] ;  /* 0x0000080602100981 */ /* 0x000f28000c1e9900 */
[----:B------:R-:W4:Y:S01]  /*1d50*/  @P0 LDS R17, [R20+0x8] ;  /* 0x0000080014110984 */ /* 0x000f220000000800 */
[----:B---3--:R-:W-:-:S04]  /*1d60*/  FFMA R4, R15, R14, R4 ;  /* 0x0000000e0f047223 */ /* 0x008fc80000000004 */
[----:B----4-:R-:W-:-:S07]  /*1d70*/  @P0 FFMA R4, R17, R16, R4 ;  /* 0x0000001011040223 */ /* 0x010fce0000000004 */
.L_x_25:
[----:B------:R-:W3:Y:S01]  /*1d80*/  LDC.64 R2, c[0x0][0x3b8] ;  /* 0x0000ee00ff027b82 */ /* 0x000ee20000000a00 */
[----:B------:R-:W-:-:S05]  /*1d90*/  IADD3 R15, PT, PT, R0, R19, RZ ;  /* 0x00000013000f7210 */ /* 0x000fca0007ffe0ff */
[----:B---3--:R-:W-:-:S05]  /*1da0*/  IMAD.WIDE R2, R15, 0x4, R2 ;  /* 0x000000040f027825 */ /* 0x008fca00078e0202 */
[----:B------:R3:W-:Y:S02]  /*1db0*/  STG.E desc[UR6][R2.64], R4 ;  /* 0x0000000402007986 */ /* 0x0007e4000c101906 */
.L_x_22:
[----:B------:R-:W-:Y:S05]  /*1dc0*/  BSYNC.RECONVERGENT B0 ;  /* 0x0000000000007941 */ /* 0x000fea0003800200 */
.L_x_21:
[----:B------:R-:W0:Y:S01]  /*1dd0*/  LDCU UR4, c[0x0][0x3c0] ;  /* 0x00007800ff0477ac */ /* 0x000e220008000800 */
[----:B------:R-:W-:Y:S01]  /*1de0*/  BAR.SYNC.DEFER_BLOCKING 0x0 ;  /* 0x0000000000007b1d */ /* 0x000fe20000010000 */
[----:B0-----:R-:W-:-:S13]  /*1df0*/  ISETP.NE.AND P0, PT, R5, UR4, PT ;  /* 0x0000000405007c0c */ /* 0x001fda000bf05270 */
[----:B------:R-:W-:Y:S05]  /*1e00*/  @P0 BRA `(.L_x_28) ;  /* 0xffffffe400640947 */ /* 0x000fea000383ffff */
[----:B------:R-:W-:Y:S05]  /*1e10*/  EXIT ;  /* 0x000000000000794d */ /* 0x000fea0003800000 */
.L_x_29:
[----:B------:R-:W-:-:S00]  /*1e20*/  BRA `(.L_x_29) ;  /* 0xfffffffc00fc7947 */ /* 0x000fc0000383ffff */
[----:B------:R-:W-:-:S00]  /*1e30*/  NOP ;  /* 0x0000000000007918 */ /* 0x000fc00000000000 */
        /* <DEDUP_REMOVED lines=12> */
.L_x_30:


//--------------------- .nv.shared._Z20delta_forward_kernelPKfS0_S0_S0_S0_S0_PfS1_ii --------------------------
	.section	.nv.shared._Z20delta_forward_kernelPKfS0_S0_S0_S0_S0_PfS1_ii,"aw",@nobits
	.sectionflags	@""
	.align	16
	.zero		1024


//--------------------- .nv.shared.reserved.0     --------------------------
	.section	.nv.shared.reserved.0,"aw",@nobits
	.weak		__nv_reservedSMEM_offset_0_alias
	.size		__nv_reservedSMEM_offset_0_alias, 0, 64
	.other		__nv_reservedSMEM_offset_0_alias,@"STO_CUDA_RESERVED_SHARED STV_DEFAULT"
__nv_reservedSMEM_offset_0_alias:
	.zero		0
	.zero		64


//--------------------- .nv.constant0._Z20delta_forward_kernelPKfS0_S0_S0_S0_S0_PfS1_ii --------------------------
	.section	.nv.constant0._Z20delta_forward_kernelPKfS0_S0_S0_S0_S0_PfS1_ii,"a",@progbits
	.sectionflags	@""
	.align	4
.nv.constant0._Z20delta_forward_kernelPKfS0_S0_S0_S0_S0_PfS1_ii:
	.zero		968


//--------------------- SYMBOLS --------------------------

	.type		.nv.reservedSmem.offset0,@object
	.size		.nv.reservedSmem.offset0,0x4
	.type		.nv.reservedSmem.cap,@object
	.size		.nv.reservedSmem.cap,0x4
